	.headerflags	@"EF_CUDA_TEXMODE_UNIFIED EF_CUDA_64BIT_ADDRESS EF_CUDA_ACCELERATORS EF_CUDA_SM90 EF_CUDA_VIRTUAL_SM(EF_CUDA_SM90)"
	.elftype	@"ET_EXEC"


//--------------------- .nv.info                  --------------------------
	.section	.nv.info,"",@"SHT_CUDA_INFO"
	.align	4


	//----- nvinfo : EIATTR_REGCOUNT
	.align		4
        /*0000*/ 	.byte	0x04, 0x2f
        /*0002*/ 	.short	(.L_1 - .L_0)
	.align		4
.L_0:
        /*0004*/ 	.word	index@(triton_poi_fused_cat_convolution_19)
        /*0008*/ 	.word	0x00000040


	//----- nvinfo : EIATTR_MIN_STACK_SIZE
	.align		4
.L_1:
        /*000c*/ 	.byte	0x04, 0x12
        /*000e*/ 	.short	(.L_3 - .L_2)
	.align		4
.L_2:
        /*0010*/ 	.word	index@(triton_poi_fused_cat_convolution_19)
        /*0014*/ 	.word	0x00000000


	//----- nvinfo : EIATTR_FRAME_SIZE
	.align		4
.L_3:
        /*0018*/ 	.byte	0x04, 0x11
        /*001a*/ 	.short	(.L_5 - .L_4)
	.align		4
.L_4:
        /*001c*/ 	.word	index@(triton_poi_fused_cat_convolution_19)
        /*0020*/ 	.word	0x00000000


	//----- nvinfo : EIATTR_MIN_STACK_SIZE
	.align		4
.L_5:
        /*0024*/ 	.byte	0x04, 0x12
        /*0026*/ 	.short	(.L_7 - .L_6)
	.align		4
.L_6:
        /*0028*/ 	.word	index@(triton_poi_fused_cat_convolution_19)
        /*002c*/ 	.word	0x00000000
.L_7:


//--------------------- .nv.info.triton_poi_fused_cat_convolution_19 --------------------------
	.section	.nv.info.triton_poi_fused_cat_convolution_19,"",@"SHT_CUDA_INFO"
	.sectionflags	@""
	.align	4


	//----- nvinfo : EIATTR_CUDA_API_VERSION
	.align		4
        /*0000*/ 	.byte	0x04, 0x37
        /*0002*/ 	.short	(.L_9 - .L_8)
.L_8:
        /*0004*/ 	.word	0x0000007c


	//----- nvinfo : EIATTR_KPARAM_INFO
	.align		4
.L_9:
        /*0008*/ 	.byte	0x04, 0x17
        /*000a*/ 	.short	(.L_11 - .L_10)
.L_10:
        /*000c*/ 	.word	0x00000000
        /*0010*/ 	.short	0x0007
        /*0012*/ 	.short	0x0034
        /*0014*/ 	.byte	0x00, 0xf0, 0x11, 0x00


	//----- nvinfo : EIATTR_KPARAM_INFO
	.align		4
.L_11:
        /*0018*/ 	.byte	0x04, 0x17
        /*001a*/ 	.short	(.L_13 - .L_12)
.L_12:
        /*001c*/ 	.word	0x00000000
        /*0020*/ 	.short	0x0006
        /*0022*/ 	.short	0x0030
        /*0024*/ 	.byte	0x00, 0xf0, 0x11, 0x00


	//----- nvinfo : EIATTR_KPARAM_INFO
	.align		4
.L_13:
        /*0028*/ 	.byte	0x04, 0x17
        /*002a*/ 	.short	(.L_15 - .L_14)
.L_14:
        /*002c*/ 	.word	0x00000000
        /*0030*/ 	.short	0x0005
        /*0032*/ 	.short	0x0028
        /*0034*/ 	.byte	0x00, 0xf4, 0x21, 0x00


	//----- nvinfo : EIATTR_KPARAM_INFO
	.align		4
.L_15:
        /*0038*/ 	.byte	0x04, 0x17
        /*003a*/ 	.short	(.L_17 - .L_16)
.L_16:
        /*003c*/ 	.word	0x00000000
        /*0040*/ 	.short	0x0004
        /*0042*/ 	.short	0x0020
        /*0044*/ 	.byte	0x00, 0xf4, 0x21, 0x00


	//----- nvinfo : EIATTR_KPARAM_INFO
	.align		4
.L_17:
        /*0048*/ 	.byte	0x04, 0x17
        /*004a*/ 	.short	(.L_19 - .L_18)
.L_18:
        /*004c*/ 	.word	0x00000000
        /*0050*/ 	.short	0x0003
        /*0052*/ 	.short	0x0018
        /*0054*/ 	.byte	0x00, 0xf4, 0x21, 0x00


	//----- nvinfo : EIATTR_KPARAM_INFO
	.align		4
.L_19:
        /*0058*/ 	.byte	0x04, 0x17
        /*005a*/ 	.short	(.L_21 - .L_20)
.L_20:
        /*005c*/ 	.word	0x00000000
        /*0060*/ 	.short	0x0002
        /*0062*/ 	.short	0x0010
        /*0064*/ 	.byte	0x00, 0xf4, 0x21, 0x00


	//----- nvinfo : EIATTR_KPARAM_INFO
	.align		4
.L_21:
        /*0068*/ 	.byte	0x04, 0x17
        /*006a*/ 	.short	(.L_23 - .L_22)
.L_22:
        /*006c*/ 	.word	0x00000000
        /*0070*/ 	.short	0x0001
        /*0072*/ 	.short	0x0008
        /*0074*/ 	.byte	0x00, 0xf4, 0x21, 0x00


	//----- nvinfo : EIATTR_KPARAM_INFO
	.align		4
.L_23:
        /*0078*/ 	.byte	0x04, 0x17
        /*007a*/ 	.short	(.L_25 - .L_24)
.L_24:
        /*007c*/ 	.word	0x00000000
        /*0080*/ 	.short	0x0000
        /*0082*/ 	.short	0x0000
        /*0084*/ 	.byte	0x00, 0xf4, 0x21, 0x00


	//----- nvinfo : EIATTR_SPARSE_MMA_MASK
	.align		4
.L_25:
        /*0088*/ 	.byte	0x03, 0x50
        /*008a*/ 	.short	0x0000


	//----- nvinfo : EIATTR_MAXREG_COUNT
	.align		4
        /*008c*/ 	.byte	0x03, 0x1b
        /*008e*/ 	.short	0x00ff


	//----- nvinfo : EIATTR_EXIT_INSTR_OFFSETS
	.align		4
        /*0090*/ 	.byte	0x04, 0x1c
        /*0092*/ 	.short	(.L_27 - .L_26)


	//   ....[0]....
.L_26:
        /*0094*/ 	.word	0x00002380


	//   ....[1]....
        /*0098*/ 	.word	0x000023a0


	//----- nvinfo : EIATTR_REQNTID
	.align		4
.L_27:
        /*009c*/ 	.byte	0x04, 0x10
        /*009e*/ 	.short	(.L_29 - .L_28)
.L_28:
        /*00a0*/ 	.word	0x00000100
        /*00a4*/ 	.word	0x00000001
        /*00a8*/ 	.word	0x00000001


	//----- nvinfo : EIATTR_CBANK_PARAM_SIZE
	.align		4
.L_29:
        /*00ac*/ 	.byte	0x03, 0x19
        /*00ae*/ 	.short	0x0038


	//----- nvinfo : EIATTR_PARAM_CBANK
	.align		4
        /*00b0*/ 	.byte	0x04, 0x0a
        /*00b2*/ 	.short	(.L_31 - .L_30)
	.align		4
.L_30:
        /*00b4*/ 	.word	index@(.nv.constant0.triton_poi_fused_cat_convolution_19)
        /*00b8*/ 	.short	0x0210
        /*00ba*/ 	.short	0x0038


	//----- nvinfo : EIATTR_SW_WAR
	.align		4
.L_31:
        /*00bc*/ 	.byte	0x04, 0x36
        /*00be*/ 	.short	(.L_33 - .L_32)
.L_32:
        /*00c0*/ 	.word	0x00000008
.L_33:


//--------------------- .nv.callgraph             --------------------------
	.section	.nv.callgraph,"",@"SHT_CUDA_CALLGRAPH"
	.align	4
	.sectionentsize	8
	.align		4
        /*0000*/ 	.word	0x00000000
	.align		4
        /*0004*/ 	.word	0xffffffff
	.align		4
        /*0008*/ 	.word	0x00000000
	.align		4
        /*000c*/ 	.word	0xfffffffe
	.align		4
        /*0010*/ 	.word	0x00000000
	.align		4
        /*0014*/ 	.word	0xfffffffd
	.align		4
        /*0018*/ 	.word	0x00000000
	.align		4
        /*001c*/ 	.word	0xfffffffc


//--------------------- .text.triton_poi_fused_cat_convolution_19 --------------------------
	.section	.text.triton_poi_fused_cat_convolution_19,"ax",@progbits
	.sectionflags	@"SHF_BARRIERS=1"
	.align	128
        .global         triton_poi_fused_cat_convolution_19
        .type           triton_poi_fused_cat_convolution_19,@function
        .size           triton_poi_fused_cat_convolution_19,(.L_x_1 - triton_poi_fused_cat_convolution_19)
        .other          triton_poi_fused_cat_convolution_19,@"STO_CUDA_ENTRY STV_DEFAULT"
triton_poi_fused_cat_convolution_19:
.text.triton_poi_fused_cat_convolution_19:
[----:B------:R-:W0:Y:S01]  /*0000*/  LDC R1, c[0x0][0x28] ;  /* 0x00000a00ff017b82 */ /* 0x000e220000000800 */
[----:B------:R-:W1:Y:S07]  /*0010*/  S2R R6, SR_TID.X ;  /* 0x0000000000067919 */ /* 0x000e6e0000002100 */
[----:B------:R-:W2:Y:S01]  /*0020*/  S2UR UR4, SR_CTAID.X ;  /* 0x00000000000479c3 */ /* 0x000ea20000002500 */
[----:B------:R-:W-:Y:S02]  /*0030*/  CS2R R24, SRZ ;  /* 0x0000000000187805 */ /* 0x000fe4000001ff00 */
[----:B------:R-:W-:Y:S01]  /*0040*/  CS2R R26, SRZ ;  /* 0x00000000001a7805 */ /* 0x000fe2000001ff00 */
[----:B------:R-:W3:Y:S01]  /*0050*/  S2R R38, SR_CTAID.Y ;  /* 0x0000000000267919 */ /* 0x000ee20000002600 */
[----:B------:R-:W-:-:S02]  /*0060*/  CS2R R28, SRZ ;  /* 0x00000000001c7805 */ /* 0x000fc4000001ff00 */
[----:B------:R-:W-:Y:S01]  /*0070*/  CS2R R30, SRZ ;  /* 0x00000000001e7805 */ /* 0x000fe2000001ff00 */
[----:B------:R-:W-:Y:S01]  /*0080*/  ULDC.64 UR8, c[0x0][0x208] ;  /* 0x0000820000087ab9 */ /* 0x000fe20000000a00 */
[----:B------:R-:W4:Y:S08]  /*0090*/  LDC.64 R48, c[0x0][0x228] ;  /* 0x00008a00ff307b82 */ /* 0x000f300000000a00 */
[----:B------:R-:W5:Y:S01]  /*00a0*/  LDC.64 R34, c[0x0][0x220] ;  /* 0x00008800ff227b82 */ /* 0x000f620000000a00 */
[----:B--2---:R-:W-:Y:S01]  /*00b0*/  USHF.L.U32 UR4, UR4, 0x4, URZ ;  /* 0x0000000404047899 */ /* 0x004fe2000800063f */
[----:B------:R-:W-:-:S02]  /*00c0*/  CS2R R16, SRZ ;  /* 0x0000000000107805 */ /* 0x000fc4000001ff00 */
[----:B------:R-:W-:Y:S02]  /*00d0*/  CS2R R18, SRZ ;  /* 0x0000000000127805 */ /* 0x000fe4000001ff00 */
[----:B------:R-:W-:Y:S02]  /*00e0*/  CS2R R12, SRZ ;  /* 0x00000000000c7805 */ /* 0x000fe4000001ff00 */
[----:B------:R-:W-:Y:S01]  /*00f0*/  CS2R R14, SRZ ;  /* 0x00000000000e7805 */ /* 0x000fe2000001ff00 */
[----:B------:R-:W2:Y:S01]  /*0100*/  LDC.64 R50, c[0x0][0x218] ;  /* 0x00008600ff327b82 */ /* 0x000ea20000000a00 */
[----:B-1----:R-:W-:Y:S01]  /*0110*/  IMAD.SHL.U32 R0, R6, 0x4, RZ ;  /* 0x0000000406007824 */ /* 0x002fe200078e00ff */
[----:B------:R-:W-:Y:S02]  /*0120*/  SHF.R.U32.HI R40, RZ, 0x6, R6 ;  /* 0x00000006ff287819 */ /* 0x000fe40000011606 */
[----:B---3--:R-:W-:Y:S02]  /*0130*/  SHF.R.S32.HI R2, RZ, 0x17, R38 ;  /* 0x00000017ff027819 */ /* 0x008fe40000011426 */
[----:B------:R-:W-:-:S02]  /*0140*/  LOP3.LUT R3, R0, 0xfc, RZ, 0xc0, !PT ;  /* 0x000000fc00037812 */ /* 0x000fc400078ec0ff */
[----:B------:R-:W1:Y:S01]  /*0150*/  LDC.64 R52, c[0x0][0x210] ;  /* 0x00008400ff347b82 */ /* 0x000e620000000a00 */
[----:B------:R-:W-:Y:S02]  /*0160*/  SGXT R0, R2, 0x1 ;  /* 0x000000010200781a */ /* 0x000fe40000000200 */
[----:B------:R-:W-:Y:S02]  /*0170*/  PRMT R3, R3, 0x6540, R38 ;  /* 0x0000654003037816 */ /* 0x000fe40000000026 */
[----:B------:R-:W-:Y:S02]  /*0180*/  SGXT.U32 R40, R40, 0x2 ;  /* 0x000000022828781a */ /* 0x000fe40000000000 */
[----:B------:R-:W-:Y:S02]  /*0190*/  LEA.HI R0, R0, R3, RZ, 0x9 ;  /* 0x0000000300007211 */ /* 0x000fe400078f48ff */
[----:B------:R-:W-:Y:S02]  /*01a0*/  LOP3.LUT R2, R40, UR4, RZ, 0xfc, !PT ;  /* 0x0000000428027c12 */ /* 0x000fe4000f8efcff */
[----:B------:R-:W-:-:S02]  /*01b0*/  LOP3.LUT R4, R0, 0xfffffe00, RZ, 0xc0, !PT ;  /* 0xfffffe0000047812 */ /* 0x000fc400078ec0ff */
[----:B------:R-:W-:Y:S02]  /*01c0*/  SHF.R.S32.HI R5, RZ, 0x9, R0 ;  /* 0x00000009ff057819 */ /* 0x000fe40000011400 */
[----:B------:R-:W-:Y:S01]  /*01d0*/  ISETP.GE.AND P0, PT, R2, 0x9, PT ;  /* 0x000000090200780c */ /* 0x000fe20003f06270 */
[----:B------:R-:W-:Y:S02]  /*01e0*/  IMAD.IADD R0, R3, 0x1, -R4 ;  /* 0x0000000103007824 */ /* 0x000fe400078e0a04 */
[----:B------:R-:W-:Y:S02]  /*01f0*/  IMAD R33, R5, 0x900, RZ ;  /* 0x0000090005217824 */ /* 0x000fe400078e02ff */
[C---:B------:R-:W-:Y:S01]  /*0200*/  VIADD R32, R0.reuse, 0xffffff00 ;  /* 0xffffff0000207836 */ /* 0x040fe20000000000 */
[----:B------:R-:W-:Y:S01]  /*0210*/  ISETP.GT.AND P2, PT, R0, 0xff, !P0 ;  /* 0x000000ff0000780c */ /* 0x000fe20004744270 */
[----:B------:R-:W-:Y:S02]  /*0220*/  IMAD R7, R2, 0x100, R33 ;  /* 0x0000010002077824 */ /* 0x000fe400078e0221 */
[----:B------:R-:W-:-:S02]  /*0230*/  IMAD.U32 R3, RZ, RZ, UR4 ;  /* 0x00000004ff037e24 */ /* 0x000fc4000f8e00ff */
[----:B------:R-:W-:Y:S01]  /*0240*/  IMAD.IADD R9, R7, 0x1, R32 ;  /* 0x0000000107097824 */ /* 0x000fe200078e0220 */
[C---:B------:R-:W-:Y:S01]  /*0250*/  ISETP.GT.AND P5, PT, R0.reuse, 0xff, PT ;  /* 0x000000ff0000780c */ /* 0x040fe20003fa4270 */
[----:B----4-:R-:W-:Y:S01]  /*0260*/  IMAD.WIDE R48, R0, 0x4, R48 ;  /* 0x0000000400307825 */ /* 0x010fe200078e0230 */
[----:B------:R-:W-:-:S03]  /*0270*/  LOP3.LUT R4, R3, 0x4, R40, 0xfe, !PT ;  /* 0x0000000403047812 */ /* 0x000fc600078efe28 */
[----:B-----5:R-:W-:Y:S01]  /*0280*/  IMAD.WIDE R8, R9, 0x4, R34 ;  /* 0x0000000409087825 */ /* 0x020fe200078e0222 */
[C---:B------:R-:W-:Y:S01]  /*0290*/  ISETP.LT.AND P1, PT, R4.reuse, 0x9, P5 ;  /* 0x000000090400780c */ /* 0x040fe20002f21270 */
[----:B------:R-:W3:Y:S02]  /*02a0*/  @P2 LDG.E.EL.128 R24, desc[UR8][R48.64+-0x400] ;  /* 0xfffc000830182981 */ /* 0x000ee4000c2e1d00 */
[----:B------:R-:W-:Y:S02]  /*02b0*/  IMAD R41, R4, 0x100, R33 ;  /* 0x0000010004297824 */ /* 0x000fe400078e0221 */
[----:B------:R4:W5:Y:S02]  /*02c0*/  @P2 LDG.E.EL.128 R28, desc[UR8][R8.64] ;  /* 0x00000008081c2981 */ /* 0x000964000c2e1d00 */
[----:B------:R-:W-:-:S04]  /*02d0*/  IMAD.IADD R11, R41, 0x1, R32 ;  /* 0x00000001290b7824 */ /* 0x000fc800078e0220 */
[----:B------:R-:W-:Y:S02]  /*02e0*/  IMAD.WIDE R10, R11, 0x4, R34 ;  /* 0x000000040b0a7825 */ /* 0x000fe400078e0222 */
[----:B------:R-:W5:Y:S04]  /*02f0*/  @P1 LDG.E.EL.128 R12, desc[UR8][R48.64+-0x400] ;  /* 0xfffc0008300c1981 */ /* 0x000f68000c2e1d00 */
[----:B------:R1:W5:Y:S01]  /*0300*/  @P1 LDG.E.EL.128 R16, desc[UR8][R10.64] ;  /* 0x000000080a101981 */ /* 0x000362000c2e1d00 */
[C---:B------:R-:W-:Y:S01]  /*0310*/  ISETP.LT.AND P6, PT, R0.reuse, 0x100, !P0 ;  /* 0x000001000000780c */ /* 0x040fe200047c1270 */
[----:B------:R-:W-:Y:S01]  /*0320*/  IMAD.IADD R37, R0, 0x1, R7 ;  /* 0x0000000100257824 */ /* 0x000fe200078e0207 */
[----:B------:R-:W-:Y:S02]  /*0330*/  CS2R R20, SRZ ;  /* 0x0000000000147805 */ /* 0x000fe4000001ff00 */
[----:B------:R-:W-:-:S02]  /*0340*/  CS2R R22, SRZ ;  /* 0x0000000000167805 */ /* 0x000fc4000001ff00 */
[----:B----4-:R-:W-:Y:S01]  /*0350*/  CS2R R8, SRZ ;  /* 0x0000000000087805 */ /* 0x010fe2000001ff00 */
[----:B--2---:R-:W-:Y:S01]  /*0360*/  IMAD.WIDE R50, R0, 0x4, R50 ;  /* 0x0000000400327825 */ /* 0x004fe200078e0232 */
[----:B01----:R-:W-:-:S03]  /*0370*/  CS2R R10, SRZ ;  /* 0x00000000000a7805 */ /* 0x003fc6000001ff00 */
[----:B------:R-:W-:-:S03]  /*0380*/  IMAD.WIDE R36, R37, 0x4, R52 ;  /* 0x0000000425247825 */ /* 0x000fc600078e0234 */
[----:B------:R-:W2:Y:S04]  /*0390*/  @P6 LDG.E.EL.128 R8, desc[UR8][R50.64] ;  /* 0x0000000832086981 */ /* 0x000ea8000c2e1d00 */
[----:B------:R0:W4:Y:S01]  /*03a0*/  @P6 LDG.E.EL.128 R20, desc[UR8][R36.64] ;  /* 0x0000000824146981 */ /* 0x000122000c2e1d00 */
[----:B------:R-:W-:-:S04]  /*03b0*/  SHF.R.U32.HI R7, RZ, 0x4, R6 ;  /* 0x00000004ff077819 */ /* 0x000fc80000011606 */
[----:B------:R-:W-:-:S04]  /*03c0*/  SGXT.U32 R7, R7, 0x4 ;  /* 0x000000040707781a */ /* 0x000fc80000000000 */
[----:B------:R-:W-:Y:S02]  /*03d0*/  PRMT R38, R7, 0x6540, R38 ;  /* 0x0000654007267816 */ /* 0x000fe40000000026 */
[----:B---3--:R-:W-:Y:S02]  /*03e0*/  SEL R39, R26, RZ, P2 ;  /* 0x000000ff1a277207 */ /* 0x008fe40001000000 */
[----:B------:R-:W-:Y:S02]  /*03f0*/  SEL R26, R27, RZ, P2 ;  /* 0x000000ff1b1a7207 */ /* 0x000fe40001000000 */
[----:B-----5:R-:W-:Y:S02]  /*0400*/  SEL R30, R30, RZ, P2 ;  /* 0x000000ff1e1e7207 */ /* 0x020fe40001000000 */
[----:B------:R-:W-:Y:S02]  /*0410*/  SEL R31, R31, RZ, P2 ;  /* 0x000000ff1f1f7207 */ /* 0x000fe40001000000 */
[C---:B------:R-:W-:Y:S01]  /*0420*/  FSETP.GEU.AND P4, PT, R30.reuse, -R39, PT ;  /* 0x800000271e00720b */ /* 0x040fe20003f8e000 */
[----:B------:R-:W-:Y:S01]  /*0430*/  FADD R39, R30, R39 ;  /* 0x000000271e277221 */ /* 0x000fe20000000000 */
[C---:B------:R-:W-:Y:S01]  /*0440*/  FSETP.GEU.AND P3, PT, R31.reuse, -R26, PT ;  /* 0x8000001a1f00720b */ /* 0x040fe20003f6e000 */
[----:B0-----:R-:W-:Y:S01]  /*0450*/  FADD R37, R31, R26 ;  /* 0x0000001a1f257221 */ /* 0x001fe20000000000 */
[----:B------:R-:W-:-:S02]  /*0460*/  SEL R28, R28, RZ, P2 ;  /* 0x000000ff1c1c7207 */ /* 0x000fc40001000000 */
[----:B------:R-:W-:Y:S02]  /*0470*/  SEL R29, R29, RZ, P2 ;  /* 0x000000ff1d1d7207 */ /* 0x000fe40001000000 */
[----:B------:R-:W-:Y:S02]  /*0480*/  SEL R27, R24, RZ, P2 ;  /* 0x000000ff181b7207 */ /* 0x000fe40001000000 */
[----:B------:R-:W-:Y:S02]  /*0490*/  SEL R36, R25, RZ, P2 ;  /* 0x000000ff19247207 */ /* 0x000fe40001000000 */
[----:B------:R-:W-:Y:S01]  /*04a0*/  SEL R25, RZ, 0x1fffe, P4 ;  /* 0x0001fffeff197807 */ /* 0x000fe20002000000 */
[C---:B------:R-:W-:Y:S01]  /*04b0*/  FADD R7, R28.reuse, R27 ;  /* 0x0000001b1c077221 */ /* 0x040fe20000000000 */
[----:B------:R-:W-:Y:S02]  /*04c0*/  SEL R24, RZ, 0x1, P3 ;  /* 0x00000001ff187807 */ /* 0x000fe40001800000 */
[----:B------:R-:W-:-:S02]  /*04d0*/  FSETP.GEU.AND P3, PT, R28, -R27, PT ;  /* 0x8000001b1c00720b */ /* 0x000fc40003f6e000 */
[C---:B------:R-:W-:Y:S01]  /*04e0*/  FSETP.GEU.AND P2, PT, R29.reuse, -R36, PT ;  /* 0x800000241d00720b */ /* 0x040fe20003f4e000 */
[----:B------:R-:W-:Y:S01]  /*04f0*/  IMAD.IADD R24, R24, 0x1, R25 ;  /* 0x0000000118187824 */ /* 0x000fe200078e0219 */
[----:B------:R-:W-:Y:S01]  /*0500*/  SEL R45, R14, RZ, P1 ;  /* 0x000000ff0e2d7207 */ /* 0x000fe20000800000 */
[----:B------:R-:W-:Y:S01]  /*0510*/  FADD R36, R29, R36 ;  /* 0x000000241d247221 */ /* 0x000fe20000000000 */
[----:B------:R-:W-:Y:S02]  /*0520*/  SEL R44, R15, RZ, P1 ;  /* 0x000000ff0f2c7207 */ /* 0x000fe40000800000 */
[----:B------:R-:W-:Y:S02]  /*0530*/  SEL R18, R18, RZ, P1 ;  /* 0x000000ff12127207 */ /* 0x000fe40000800000 */
[----:B------:R-:W-:Y:S02]  /*0540*/  SEL R19, R19, RZ, P1 ;  /* 0x000000ff13137207 */ /* 0x000fe40000800000 */
[----:B------:R-:W-:-:S02]  /*0550*/  SEL R25, RZ, 0x7fff8, P3 ;  /* 0x0007fff8ff197807 */ /* 0x000fc40001800000 */
[----:B------:R-:W-:Y:S02]  /*0560*/  SEL R46, RZ, 0x4, P2 ;  /* 0x00000004ff2e7807 */ /* 0x000fe40001000000 */
[C---:B------:R-:W-:Y:S01]  /*0570*/  FSETP.GEU.AND P3, PT, R18.reuse, -R45, PT ;  /* 0x8000002d1200720b */ /* 0x040fe20003f6e000 */
[----:B------:R-:W-:Y:S01]  /*0580*/  FADD R45, R18, R45 ;  /* 0x0000002d122d7221 */ /* 0x000fe20000000000 */
[C---:B------:R-:W-:Y:S01]  /*0590*/  FSETP.GEU.AND P2, PT, R19.reuse, -R44, PT ;  /* 0x8000002c1300720b */ /* 0x040fe20003f4e000 */
[----:B------:R-:W-:Y:S01]  /*05a0*/  FADD R44, R19, R44 ;  /* 0x0000002c132c7221 */ /* 0x000fe20000000000 */
[----:B------:R-:W-:Y:S02]  /*05b0*/  SEL R43, R12, RZ, P1 ;  /* 0x000000ff0c2b7207 */ /* 0x000fe40000800000 */
[----:B------:R-:W-:Y:S02]  /*05c0*/  CS2R R18, SRZ ;  /* 0x0000000000127805 */ /* 0x000fe4000001ff00 */
[----:B------:R-:W-:-:S02]  /*05d0*/  SEL R27, R13, RZ, P1 ;  /* 0x000000ff0d1b7207 */ /* 0x000fc40000800000 */
[----:B------:R-:W-:Y:S02]  /*05e0*/  SEL R13, RZ, 0x1fffe, P3 ;  /* 0x0001fffeff0d7807 */ /* 0x000fe40001800000 */
[----:B------:R-:W-:Y:S02]  /*05f0*/  SEL R12, RZ, 0x1, P2 ;  /* 0x00000001ff0c7807 */ /* 0x000fe40001000000 */
[----:B------:R-:W-:Y:S02]  /*0600*/  SEL R16, R16, RZ, P1 ;  /* 0x000000ff10107207 */ /* 0x000fe40000800000 */
[----:B------:R-:W-:Y:S01]  /*0610*/  SEL R42, R17, RZ, P1 ;  /* 0x000000ff112a7207 */ /* 0x000fe20000800000 */
[----:B------:R-:W-:Y:S01]  /*0620*/  IMAD.IADD R14, R12, 0x1, R13 ;  /* 0x000000010c0e7824 */ /* 0x000fe200078e020d */
[C---:B------:R-:W-:Y:S01]  /*0630*/  FSETP.GEU.AND P3, PT, R16.reuse, -R43, PT ;  /* 0x8000002b1000720b */ /* 0x040fe20003f6e000 */
[----:B------:R-:W-:Y:S01]  /*0640*/  FADD R43, R16, R43 ;  /* 0x0000002b102b7221 */ /* 0x000fe20000000000 */
[----:B------:R-:W-:-:S02]  /*0650*/  FSETP.GEU.AND P1, PT, R42, -R27, PT ;  /* 0x8000001b2a00720b */ /* 0x000fc40003f2e000 */
[----:B------:R-:W-:Y:S02]  /*0660*/  CS2R R16, SRZ ;  /* 0x0000000000107805 */ /* 0x000fe4000001ff00 */
[----:B------:R-:W-:Y:S02]  /*0670*/  ISETP.GE.AND P2, PT, R0, 0x100, PT ;  /* 0x000001000000780c */ /* 0x000fe40003f46270 */
[----:B------:R-:W-:Y:S02]  /*0680*/  SEL R13, RZ, 0x7fff8, P3 ;  /* 0x0007fff8ff0d7807 */ /* 0x000fe40001800000 */
[----:B------:R-:W-:Y:S02]  /*0690*/  SEL R12, RZ, 0x4, P1 ;  /* 0x00000004ff0c7807 */ /* 0x000fe40000800000 */
[----:B------:R-:W-:Y:S02]  /*06a0*/  LOP3.LUT R14, R14, 0x3, RZ, 0xc0, !PT ;  /* 0x000000030e0e7812 */ /* 0x000fe400078ec0ff */
[----:B------:R-:W-:-:S02]  /*06b0*/  LOP3.LUT R24, R24, 0x3, RZ, 0xc0, !PT ;  /* 0x0000000318187812 */ /* 0x000fc400078ec0ff */
[----:B------:R-:W-:Y:S02]  /*06c0*/  ISETP.LT.AND P3, PT, R4, 0x9, !P2 ;  /* 0x000000090400780c */ /* 0x000fe40005761270 */
[----:B------:R-:W-:Y:S02]  /*06d0*/  IADD3 R26, R14, R13, R12 ;  /* 0x0000000d0e1a7210 */ /* 0x000fe40007ffe00c */
[----:B------:R-:W-:Y:S02]  /*06e0*/  CS2R R12, SRZ ;  /* 0x00000000000c7805 */ /* 0x000fe4000001ff00 */
[----:B------:R-:W-:Y:S01]  /*06f0*/  IADD3 R46, R24, R25, R46 ;  /* 0x00000019182e7210 */ /* 0x000fe20007ffe02e */
[----:B------:R-:W-:Y:S01]  /*0700*/  IMAD.IADD R25, R0, 0x1, R41 ;  /* 0x0000000100197824 */ /* 0x000fe200078e0229 */
[----:B------:R-:W-:Y:S02]  /*0710*/  LOP3.LUT R41, R3, 0x8, R40, 0xfe, !PT ;  /* 0x0000000803297812 */ /* 0x000fe400078efe28 */
[----:B------:R-:W-:Y:S01]  /*0720*/  CS2R R14, SRZ ;  /* 0x00000000000e7805 */ /* 0x000fe2000001ff00 */
[----:B------:R-:W-:Y:S01]  /*0730*/  IMAD.SHL.U32 R26, R26, 0x100, RZ ;  /* 0x000001001a1a7824 */ /* 0x000fe200078e00ff */
[----:B--2---:R-:W-:Y:S01]  /*0740*/  SEL R29, R8, RZ, P6 ;  /* 0x000000ff081d7207 */ /* 0x004fe20003000000 */
[----:B------:R-:W-:Y:S01]  /*0750*/  IMAD.WIDE R24, R25, 0x4, R52 ;  /* 0x0000000419187825 */ /* 0x000fe200078e0234 */
[----:B----4-:R-:W-:-:S03]  /*0760*/  SEL R20, R20, RZ, P6 ;  /* 0x000000ff14147207 */ /* 0x010fc60003000000 */
[----:B------:R-:W-:Y:S01]  /*0770*/  FADD R42, R42, R27 ;  /* 0x0000001b2a2a7221 */ /* 0x000fe20000000000 */
[C---:B------:R-:W-:Y:S01]  /*0780*/  ISETP.LT.AND P4, PT, R41.reuse, 0x9, !P2 ;  /* 0x000000092900780c */ /* 0x040fe20005781270 */
[----:B------:R-:W-:Y:S01]  /*0790*/  IMAD R55, R41, 0x100, R33 ;  /* 0x0000010029377824 */ /* 0x000fe200078e0221 */
[----:B------:R-:W-:Y:S01]  /*07a0*/  LOP3.LUT R27, R26, 0xf00, RZ, 0xe2, !PT ;  /* 0x00000f001a1b7812 */ /* 0x000fe200078ee2ff */
[----:B------:R-:W2:Y:S01]  /*07b0*/  @P3 LDG.E.EL.128 R16, desc[UR8][R50.64] ;  /* 0x0000000832103981 */ /* 0x000ea2000c2e1d00 */
[C---:B------:R-:W-:Y:S01]  /*07c0*/  FSETP.GEU.AND P1, PT, R20.reuse, -R29, PT ;  /* 0x8000001d1400720b */ /* 0x040fe20003f2e000 */
[----:B------:R-:W-:Y:S02]  /*07d0*/  FADD R8, R20, R29 ;  /* 0x0000001d14087221 */ /* 0x000fe40000000000 */
[----:B------:R0:W3:Y:S01]  /*07e0*/  @P3 LDG.E.EL.128 R12, desc[UR8][R24.64] ;  /* 0x00000008180c3981 */ /* 0x0000e2000c2e1d00 */
[----:B------:R-:W-:Y:S02]  /*07f0*/  IMAD.IADD R29, R0, 0x1, R55 ;  /* 0x00000001001d7824 */ /* 0x000fe400078e0237 */
[----:B------:R-:W-:Y:S01]  /*0800*/  IMAD R46, R46, 0x1000, R27 ;  /* 0x000010002e2e7824 */ /* 0x000fe200078e021b */
[----:B------:R-:W-:Y:S01]  /*0810*/  CS2R R26, SRZ ;  /* 0x00000000001a7805 */ /* 0x000fe2000001ff00 */
[----:B------:R-:W-:Y:S01]  /*0820*/  IMAD.WIDE R28, R29, 0x4, R52 ;  /* 0x000000041d1c7825 */ /* 0x000fe200078e0234 */
[----:B------:R-:W-:-:S02]  /*0830*/  SEL R22, R22, RZ, P6 ;  /* 0x000000ff16167207 */ /* 0x000fc40003000000 */
[----:B------:R-:W-:Y:S02]  /*0840*/  SEL R31, R10, RZ, P6 ;  /* 0x000000ff0a1f7207 */ /* 0x000fe40003000000 */
[----:B0-----:R-:W-:Y:S02]  /*0850*/  CS2R R24, SRZ ;  /* 0x0000000000187805 */ /* 0x001fe4000001ff00 */
[----:B------:R-:W-:Y:S02]  /*0860*/  FSEL R8, R8, RZ, P1 ;  /* 0x000000ff08087208 */ /* 0x000fe40000800000 */
[C---:B------:R-:W-:Y:S01]  /*0870*/  FSETP.GEU.AND P1, PT, R22.reuse, -R31, PT ;  /* 0x8000001f1600720b */ /* 0x040fe20003f2e000 */
[----:B------:R-:W-:Y:S01]  /*0880*/  FADD R10, R22, R31 ;  /* 0x0000001f160a7221 */ /* 0x000fe20000000000 */
[----:B------:R-:W-:Y:S01]  /*0890*/  CS2R R30, SRZ ;  /* 0x00000000001e7805 */ /* 0x000fe2000001ff00 */
[----:B------:R0:W4:Y:S01]  /*08a0*/  @P4 LDG.E.EL.128 R24, desc[UR8][R28.64] ;  /* 0x000000081c184981 */ /* 0x000122000c2e1d00 */
[----:B------:R-:W-:-:S02]  /*08b0*/  SEL R20, R9, RZ, P6 ;  /* 0x000000ff09147207 */ /* 0x000fc40003000000 */
[----:B------:R-:W-:Y:S02]  /*08c0*/  SEL R21, R21, RZ, P6 ;  /* 0x000000ff15157207 */ /* 0x000fe40003000000 */
[----:B------:R-:W-:Y:S02]  /*08d0*/  SEL R23, R23, RZ, P6 ;  /* 0x000000ff17177207 */ /* 0x000fe40003000000 */
[----:B------:R-:W-:Y:S01]  /*08e0*/  SEL R54, R11, RZ, P6 ;  /* 0x000000ff0b367207 */ /* 0x000fe20003000000 */
[C---:B------:R-:W-:Y:S01]  /*08f0*/  FADD R9, R21.reuse, R20 ;  /* 0x0000001415097221 */ /* 0x040fe20000000000 */
[----:B------:R-:W-:Y:S02]  /*0900*/  FSETP.GEU.AND P6, PT, R21, -R20, PT ;  /* 0x800000141500720b */ /* 0x000fe40003fce000 */
[----:B0-----:R-:W-:-:S06]  /*0910*/  CS2R R28, SRZ ;  /* 0x00000000001c7805 */ /* 0x001fcc000001ff00 */
[----:B------:R-:W5:Y:S01]  /*0920*/  @P4 LDG.E.EL.128 R28, desc[UR8][R50.64] ;  /* 0x00000008321c4981 */ /* 0x000f62000c2e1d00 */
[----:B------:R-:W-:Y:S01]  /*0930*/  LOP3.LUT R47, R3, 0xc, R40, 0xfe, !PT ;  /* 0x0000000c032f7812 */ /* 0x000fe200078efe28 */
[----:B------:R-:W-:Y:S01]  /*0940*/  FADD R11, R23, R54 ;  /* 0x00000036170b7221 */ /* 0x000fe20000000000 */
[----:B------:R-:W-:Y:S01]  /*0950*/  FSEL R9, R9, RZ, P6 ;  /* 0x000000ff09097208 */ /* 0x000fe20003000000 */
[----:B------:R-:W-:Y:S01]  /*0960*/  IMAD.IADD R55, R55, 0x1, R32 ;  /* 0x0000000137377824 */ /* 0x000fe200078e0220 */
[----:B------:R-:W-:Y:S01]  /*0970*/  FSETP.GEU.AND P6, PT, R23, -R54, PT ;  /* 0x800000361700720b */ /* 0x000fe20003fce000 */
[----:B------:R-:W-:Y:S01]  /*0980*/  IMAD R23, R47, 0x100, R33 ;  /* 0x000001002f177824 */ /* 0x000fe200078e0221 */
[----:B------:R-:W-:Y:S02]  /*0990*/  FSEL R10, R10, RZ, P1 ;  /* 0x000000ff0a0a7208 */ /* 0x000fe40000800000 */
[----:B------:R-:W-:Y:S01]  /*09a0*/  FSEL R11, R11, RZ, P6 ;  /* 0x000000ff0b0b7208 */ /* 0x000fe20003000000 */
[----:B------:R-:W-:Y:S01]  /*09b0*/  IMAD.WIDE R54, R55, 0x4, R34 ;  /* 0x0000000437367825 */ /* 0x000fe200078e0222 */
[----:B--2---:R-:W-:-:S02]  /*09c0*/  SEL R21, R16, RZ, P3 ;  /* 0x000000ff10157207 */ /* 0x004fc40001800000 */
[----:B------:R-:W-:Y:S02]  /*09d0*/  SEL R16, R19, RZ, P3 ;  /* 0x000000ff13107207 */ /* 0x000fe40001800000 */
[----:B---3--:R-:W-:Y:S02]  /*09e0*/  SEL R12, R12, RZ, P3 ;  /* 0x000000ff0c0c7207 */ /* 0x008fe40001800000 */
[----:B------:R-:W-:Y:S02]  /*09f0*/  SEL R13, R13, RZ, P3 ;  /* 0x000000ff0d0d7207 */ /* 0x000fe40001800000 */
[C---:B------:R-:W-:Y:S01]  /*0a00*/  FSETP.GEU.AND P1, PT, R12.reuse, -R21, PT ;  /* 0x800000150c00720b */ /* 0x040fe20003f2e000 */
[----:B------:R-:W-:Y:S01]  /*0a10*/  FADD R20, R12, R21 ;  /* 0x000000150c147221 */ /* 0x000fe20000000000 */
[----:B------:R-:W-:Y:S01]  /*0a20*/  IMAD.IADD R21, R0, 0x1, R23 ;  /* 0x0000000100157824 */ /* 0x000fe200078e0217 */
[----:B------:R-:W-:Y:S01]  /*0a30*/  SEL R12, R17, RZ, P3 ;  /* 0x000000ff110c7207 */ /* 0x000fe20001800000 */
[----:B------:R-:W-:Y:S01]  /*0a40*/  IMAD.IADD R23, R23, 0x1, R32 ;  /* 0x0000000117177824 */ /* 0x000fe200078e0220 */
[----:B------:R-:W-:Y:S01]  /*0a50*/  SEL R14, R14, RZ, P3 ;  /* 0x000000ff0e0e7207 */ /* 0x000fe20001800000 */
[----:B------:R-:W-:Y:S01]  /*0a60*/  IMAD.WIDE R52, R21, 0x4, R52 ;  /* 0x0000000415347825 */ /* 0x000fe200078e0234 */
[----:B------:R-:W-:-:S03]  /*0a70*/  FSETP.GEU.AND P6, PT, R13, -R12, PT ;  /* 0x8000000c0d00720b */ /* 0x000fc60003fce000 */
[----:B------:R-:W-:Y:S01]  /*0a80*/  FADD R21, R13, R12 ;  /* 0x0000000c0d157221 */ /* 0x000fe20000000000 */
[----:B------:R-:W-:Y:S02]  /*0a90*/  SEL R33, R15, RZ, P3 ;  /* 0x000000ff0f217207 */ /* 0x000fe40001800000 */
[----:B------:R-:W-:Y:S02]  /*0aa0*/  SEL R13, R18, RZ, P3 ;  /* 0x000000ff120d7207 */ /* 0x000fe40001800000 */
[----:B------:R-:W-:Y:S02]  /*0ab0*/  ISETP.GT.AND P3, PT, RZ, UR4, !P2 ;  /* 0x00000004ff007c0c */ /* 0x000fe4000d764270 */
[----:B------:R-:W-:Y:S01]  /*0ac0*/  FSEL R20, R20, RZ, P1 ;  /* 0x000000ff14147208 */ /* 0x000fe20000800000 */
[C---:B------:R-:W-:Y:S01]  /*0ad0*/  FADD R22, R14.reuse, R13 ;  /* 0x0000000d0e167221 */ /* 0x040fe20000000000 */
[----:B------:R-:W-:Y:S02]  /*0ae0*/  FSETP.GEU.AND P1, PT, R14, -R13, PT ;  /* 0x8000000d0e00720b */ /* 0x000fe40003f2e000 */
[----:B------:R-:W-:-:S02]  /*0af0*/  CS2R R12, SRZ ;  /* 0x00000000000c7805 */ /* 0x000fc4000001ff00 */
[----:B----4-:R-:W-:Y:S02]  /*0b00*/  SEL R24, R24, RZ, P4 ;  /* 0x000000ff18187207 */ /* 0x010fe40002000000 */
[----:B------:R-:W-:Y:S02]  /*0b10*/  CS2R R14, SRZ ;  /* 0x00000000000e7805 */ /* 0x000fe4000001ff00 */
[----:B------:R-:W-:Y:S02]  /*0b20*/  FSEL R21, R21, RZ, P6 ;  /* 0x000000ff15157208 */ /* 0x000fe40003000000 */
[C---:B------:R-:W-:Y:S02]  /*0b30*/  FSETP.GEU.AND P6, PT, R33.reuse, -R16, PT ;  /* 0x800000102100720b */ /* 0x040fe40003fce000 */
[----:B-----5:R-:W-:Y:S01]  /*0b40*/  SEL R17, R28, RZ, P4 ;  /* 0x000000ff1c117207 */ /* 0x020fe20002000000 */
[----:B------:R-:W-:Y:S01]  /*0b50*/  FADD R33, R33, R16 ;  /* 0x0000001021217221 */ /* 0x000fe20000000000 */
[----:B------:R-:W-:Y:S01]  /*0b60*/  FSEL R22, R22, RZ, P1 ;  /* 0x000000ff16167208 */ /* 0x000fe20000800000 */
[----:B------:R0:W2:Y:S01]  /*0b70*/  @P3 LDG.E.EL.128 R12, desc[UR8][R52.64] ;  /* 0x00000008340c3981 */ /* 0x0000a2000c2e1d00 */
[C---:B------:R-:W-:Y:S01]  /*0b80*/  FSETP.GEU.AND P1, PT, R24.reuse, -R17, PT ;  /* 0x800000111800720b */ /* 0x040fe20003f2e000 */
[----:B------:R-:W-:Y:S01]  /*0b90*/  FADD R32, R24, R17 ;  /* 0x0000001118207221 */ /* 0x000fe20000000000 */
[----:B------:R-:W-:-:S02]  /*0ba0*/  SEL R24, R29, RZ, P4 ;  /* 0x000000ff1d187207 */ /* 0x000fc40002000000 */
[----:B------:R-:W-:Y:S02]  /*0bb0*/  CS2R R16, SRZ ;  /* 0x0000000000107805 */ /* 0x000fe4000001ff00 */
[----:B------:R-:W-:Y:S02]  /*0bc0*/  SEL R25, R25, RZ, P4 ;  /* 0x000000ff19197207 */ /* 0x000fe40002000000 */
[----:B------:R-:W-:Y:S02]  /*0bd0*/  CS2R R18, SRZ ;  /* 0x0000000000127805 */ /* 0x000fe4000001ff00 */
[----:B------:R-:W-:Y:S01]  /*0be0*/  SEL R26, R26, RZ, P4 ;  /* 0x000000ff1a1a7207 */ /* 0x000fe20002000000 */
[----:B0-----:R-:W-:Y:S01]  /*0bf0*/  IMAD.WIDE R52, R23, 0x4, R34 ;  /* 0x0000000417347825 */ /* 0x001fe200078e0222 */
[----:B------:R-:W-:-:S03]  /*0c00*/  FSEL R23, R33, RZ, P6 ;  /* 0x000000ff21177208 */ /* 0x000fc60003000000 */
[C---:B------:R-:W-:Y:S01]  /*0c10*/  FADD R33, R25.reuse, R24 ;  /* 0x0000001819217221 */ /* 0x040fe20000000000 */
[----:B------:R-:W-:Y:S01]  /*0c20*/  FSETP.GEU.AND P6, PT, R25, -R24, PT ;  /* 0x800000181900720b */ /* 0x000fe20003fce000 */
[----:B------:R-:W3:Y:S01]  /*0c30*/  @P3 LDG.E.EL.128 R16, desc[UR8][R50.64] ;  /* 0x0000000832103981 */ /* 0x000ee2000c2e1d00 */
[----:B------:R-:W-:Y:S02]  /*0c40*/  SEL R35, R27, RZ, P4 ;  /* 0x000000ff1b237207 */ /* 0x000fe40002000000 */
[----:B------:R-:W-:Y:S02]  /*0c50*/  SEL R25, R30, RZ, P4 ;  /* 0x000000ff1e197207 */ /* 0x000fe40002000000 */
[----:B------:R-:W-:Y:S02]  /*0c60*/  SEL R28, R31, RZ, P4 ;  /* 0x000000ff1f1c7207 */ /* 0x000fe40002000000 */
[----:B------:R-:W-:Y:S01]  /*0c70*/  ISETP.LT.AND P4, PT, R41, 0x9, P5 ;  /* 0x000000092900780c */ /* 0x000fe20002f81270 */
[----:B------:R-:W-:Y:S01]  /*0c80*/  FADD R34, R26, R25 ;  /* 0x000000191a227221 */ /* 0x000fe20000000000 */
[----:B------:R-:W-:-:S02]  /*0c90*/  FSEL R33, R33, RZ, P6 ;  /* 0x000000ff21217208 */ /* 0x000fc40003000000 */
[----:B------:R-:W-:Y:S02]  /*0ca0*/  FSEL R32, R32, RZ, P1 ;  /* 0x000000ff20207208 */ /* 0x000fe40000800000 */
[C---:B------:R-:W-:Y:S01]  /*0cb0*/  FSETP.GEU.AND P6, PT, R35.reuse, -R28, PT ;  /* 0x8000001c2300720b */ /* 0x040fe20003fce000 */
[----:B------:R-:W-:Y:S01]  /*0cc0*/  FADD R35, R35, R28 ;  /* 0x0000001c23237221 */ /* 0x000fe20000000000 */
[----:B------:R-:W-:Y:S02]  /*0cd0*/  FSETP.GEU.AND P1, PT, R26, -R25, PT ;  /* 0x800000191a00720b */ /* 0x000fe40003f2e000 */
[----:B------:R-:W-:Y:S02]  /*0ce0*/  CS2R R24, SRZ ;  /* 0x0000000000187805 */ /* 0x000fe4000001ff00 */
[----:B------:R-:W-:Y:S02]  /*0cf0*/  CS2R R26, SRZ ;  /* 0x00000000001a7805 */ /* 0x000fe4000001ff00 */
[----:B------:R-:W-:-:S02]  /*0d00*/  CS2R R28, SRZ ;  /* 0x00000000001c7805 */ /* 0x000fc4000001ff00 */
[----:B------:R-:W-:Y:S02]  /*0d10*/  CS2R R30, SRZ ;  /* 0x00000000001e7805 */ /* 0x000fe4000001ff00 */
[----:B------:R-:W4:Y:S04]  /*0d20*/  @P4 LDG.E.EL.128 R24, desc[UR8][R54.64] ;  /* 0x0000000836184981 */ /* 0x000f28000c2e1d00 */
[----:B------:R-:W5:Y:S01]  /*0d30*/  @P4 LDG.E.EL.128 R28, desc[UR8][R48.64+-0x400] ;  /* 0xfffc0008301c4981 */ /* 0x000f62000c2e1d00 */
[----:B------:R-:W-:Y:S02]  /*0d40*/  FSEL R34, R34, RZ, P1 ;  /* 0x000000ff22227208 */ /* 0x000fe40000800000 */
[----:B------:R-:W-:Y:S02]  /*0d50*/  FSEL R35, R35, RZ, P6 ;  /* 0x000000ff23237208 */ /* 0x000fe40003000000 */
[----:B------:R-:W-:-:S02]  /*0d60*/  ISETP.GT.AND P5, PT, RZ, UR4, P5 ;  /* 0x00000004ff007c0c */ /* 0x000fc4000afa4270 */
[----:B--2---:R-:W-:Y:S02]  /*0d70*/  SEL R12, R12, RZ, P3 ;  /* 0x000000ff0c0c7207 */ /* 0x004fe40001800000 */
[----:B------:R-:W-:Y:S02]  /*0d80*/  SEL R14, R14, RZ, P3 ;  /* 0x000000ff0e0e7207 */ /* 0x000fe40001800000 */
[----:B------:R-:W-:Y:S02]  /*0d90*/  SEL R15, R15, RZ, P3 ;  /* 0x000000ff0f0f7207 */ /* 0x000fe40001800000 */
[----:B---3--:R-:W-:Y:S02]  /*0da0*/  SEL R51, R16, RZ, P3 ;  /* 0x000000ff10337207 */ /* 0x008fe40001800000 */
[----:B------:R-:W-:Y:S02]  /*0db0*/  SEL R16, R17, RZ, P3 ;  /* 0x000000ff11107207 */ /* 0x000fe40001800000 */
[C---:B------:R-:W-:Y:S01]  /*0dc0*/  FSETP.GEU.AND P1, PT, R12.reuse, -R51, PT ;  /* 0x800000330c00720b */ /* 0x040fe20003f2e000 */
[----:B------:R-:W-:Y:S01]  /*0dd0*/  FADD R50, R12, R51 ;  /* 0x000000330c327221 */ /* 0x000fe20000000000 */
[----:B------:R-:W-:-:S02]  /*0de0*/  SEL R51, R13, RZ, P3 ;  /* 0x000000ff0d337207 */ /* 0x000fc40001800000 */
[----:B------:R-:W-:Y:S02]  /*0df0*/  SEL R13, R18, RZ, P3 ;  /* 0x000000ff120d7207 */ /* 0x000fe40001800000 */
[----:B------:R-:W-:Y:S02]  /*0e00*/  SEL R12, R19, RZ, P3 ;  /* 0x000000ff130c7207 */ /* 0x000fe40001800000 */
[C---:B------:R-:W-:Y:S01]  /*0e10*/  FSETP.GEU.AND P3, PT, R51.reuse, -R16, PT ;  /* 0x800000103300720b */ /* 0x040fe20003f6e000 */
[----:B------:R-:W-:Y:S01]  /*0e20*/  FADD R51, R51, R16 ;  /* 0x0000001033337221 */ /* 0x000fe20000000000 */
[----:B----4-:R-:W-:Y:S02]  /*0e30*/  SEL R26, R26, RZ, P4 ;  /* 0x000000ff1a1a7207 */ /* 0x010fe40002000000 */
[----:B------:R-:W-:Y:S02]  /*0e40*/  SEL R27, R27, RZ, P4 ;  /* 0x000000ff1b1b7207 */ /* 0x000fe40002000000 */
[----:B-----5:R-:W-:-:S02]  /*0e50*/  SEL R55, R30, RZ, P4 ;  /* 0x000000ff1e377207 */ /* 0x020fc40002000000 */
[----:B------:R-:W-:Y:S02]  /*0e60*/  SEL R18, R31, RZ, P4 ;  /* 0x000000ff1f127207 */ /* 0x000fe40002000000 */
[----:B------:R-:W-:Y:S01]  /*0e70*/  SEL R16, R24, RZ, P4 ;  /* 0x000000ff18107207 */ /* 0x000fe20002000000 */
[----:B------:R-:W-:Y:S01]  /*0e80*/  FADD R24, R14, R13 ;  /* 0x0000000d0e187221 */ /* 0x000fe20000000000 */
[----:B------:R-:W-:Y:S01]  /*0e90*/  SEL R17, R25, RZ, P4 ;  /* 0x000000ff19117207 */ /* 0x000fe20002000000 */
[----:B------:R-:W-:Y:S01]  /*0ea0*/  FADD R25, R15, R12 ;  /* 0x0000000c0f197221 */ /* 0x000fe20000000000 */
[----:B------:R-:W-:Y:S02]  /*0eb0*/  SEL R19, R28, RZ, P4 ;  /* 0x000000ff1c137207 */ /* 0x000fe40002000000 */
[----:B------:R-:W-:Y:S02]  /*0ec0*/  SEL R30, R29, RZ, P4 ;  /* 0x000000ff1d1e7207 */ /* 0x000fe40002000000 */
[C---:B------:R-:W-:Y:S01]  /*0ed0*/  FSETP.GEU.AND P4, PT, R26.reuse, -R55, PT ;  /* 0x800000371a00720b */ /* 0x040fe20003f8e000 */
[----:B------:R-:W-:Y:S01]  /*0ee0*/  FADD R26, R26, R55 ;  /* 0x000000371a1a7221 */ /* 0x000fe20000000000 */
[C---:B------:R-:W-:Y:S01]  /*0ef0*/  FSETP.GEU.AND P6, PT, R27.reuse, -R18, PT ;  /* 0x800000121b00720b */ /* 0x040fe20003fce000 */
[----:B------:R-:W-:Y:S01]  /*0f00*/  FADD R27, R27, R18 ;  /* 0x000000121b1b7221 */ /* 0x000fe20000000000 */
[----:B------:R-:W-:-:S02]  /*0f10*/  SEL R29, RZ, 0x1fffe, P4 ;  /* 0x0001fffeff1d7807 */ /* 0x000fc40002000000 */
[----:B------:R-:W-:Y:S02]  /*0f20*/  FSETP.GEU.AND P4, PT, R14, -R13, PT ;  /* 0x8000000d0e00720b */ /* 0x000fe40003f8e000 */
[----:B------:R-:W-:Y:S02]  /*0f30*/  SEL R14, RZ, 0x1, P6 ;  /* 0x00000001ff0e7807 */ /* 0x000fe40003000000 */
[----:B------:R-:W-:-:S03]  /*0f40*/  FSETP.GEU.AND P6, PT, R15, -R12, PT ;  /* 0x8000000c0f00720b */ /* 0x000fc60003fce000 */
[----:B------:R-:W-:Y:S01]  /*0f50*/  IMAD.IADD R14, R14, 0x1, R29 ;  /* 0x000000010e0e7824 */ /* 0x000fe200078e021d */
[----:B------:R-:W-:Y:S02]  /*0f60*/  P2R R12, PR, RZ, 0x40 ;  /* 0x00000040ff0c7803 */ /* 0x000fe40000000000 */
[----:B------:R-:W-:Y:S02]  /*0f70*/  FSETP.GEU.AND P6, PT, R16, -R19, PT ;  /* 0x800000131000720b */ /* 0x000fe40003fce000 */
[----:B------:R-:W-:Y:S02]  /*0f80*/  LOP3.LUT R14, R14, 0x3, RZ, 0xc0, !PT ;  /* 0x000000030e0e7812 */ /* 0x000fe400078ec0ff */
[----:B------:R-:W-:Y:S02]  /*0f90*/  SEL R13, RZ, 0x7fff8, P6 ;  /* 0x0007fff8ff0d7807 */ /* 0x000fe40003000000 */
[----:B------:R-:W-:-:S04]  /*0fa0*/  FSETP.GEU.AND P6, PT, R17, -R30, PT ;  /* 0x8000001e1100720b */ /* 0x000fc80003fce000 */
[----:B------:R-:W-:Y:S01]  /*0fb0*/  SEL R28, RZ, 0x4, P6 ;  /* 0x00000004ff1c7807 */ /* 0x000fe20003000000 */
[----:B------:R-:W-:Y:S01]  /*0fc0*/  FADD R29, R16, R19 ;  /* 0x00000013101d7221 */ /* 0x000fe20000000000 */
[----:B------:R-:W-:Y:S01]  /*0fd0*/  ISETP.NE.AND P6, PT, R12, RZ, PT ;  /* 0x000000ff0c00720c */ /* 0x000fe20003fc5270 */
[----:B------:R-:W-:Y:S01]  /*0fe0*/  FADD R30, R17, R30 ;  /* 0x0000001e111e7221 */ /* 0x000fe20000000000 */
[----:B------:R-:W-:Y:S02]  /*0ff0*/  IADD3 R28, R14, R13, R28 ;  /* 0x0000000d0e1c7210 */ /* 0x000fe40007ffe01c */
[----:B------:R-:W-:Y:S02]  /*1000*/  CS2R R12, SRZ ;  /* 0x00000000000c7805 */ /* 0x000fe4000001ff00 */
[----:B------:R-:W-:Y:S02]  /*1010*/  CS2R R14, SRZ ;  /* 0x00000000000e7805 */ /* 0x000fe4000001ff00 */
[----:B------:R-:W-:-:S02]  /*1020*/  CS2R R16, SRZ ;  /* 0x0000000000107805 */ /* 0x000fc4000001ff00 */
[----:B------:R-:W-:Y:S02]  /*1030*/  CS2R R18, SRZ ;  /* 0x0000000000127805 */ /* 0x000fe4000001ff00 */
[----:B------:R-:W2:Y:S04]  /*1040*/  @P5 LDG.E.EL.128 R12, desc[UR8][R52.64] ;  /* 0x00000008340c5981 */ /* 0x000ea8000c2e1d00 */
[----:B------:R-:W3:Y:S01]  /*1050*/  @P5 LDG.E.EL.128 R16, desc[UR8][R48.64+-0x400] ;  /* 0xfffc000830105981 */ /* 0x000ee2000c2e1d00 */
[----:B------:R-:W0:Y:S01]  /*1060*/  S2UR UR6, SR_CgaCtaId ;  /* 0x00000000000679c3 */ /* 0x000e220000008800 */
[----:B------:R-:W-:Y:S01]  /*1070*/  UMOV UR5, 0x400 ;  /* 0x0000040000057882 */ /* 0x000fe20000000000 */
[C---:B------:R-:W-:Y:S01]  /*1080*/  LOP3.LUT R54, R38.reuse, 0x60, RZ, 0xfc, !PT ;  /* 0x0000006026367812 */ /* 0x040fe200078efcff */
[----:B------:R-:W-:Y:S01]  /*1090*/  IMAD R5, R5, 0x1200, R0 ;  /* 0x0000120005057824 */ /* 0x000fe200078e0200 */
[C---:B------:R-:W-:Y:S01]  /*10a0*/  LOP3.LUT R56, R38.reuse, 0x70, RZ, 0xfc, !PT ;  /* 0x0000007026387812 */ /* 0x040fe200078efcff */
[----:B------:R-:W-:Y:S01]  /*10b0*/  UISETP.GE.AND UP0, UPT, UR4, URZ, UPT ;  /* 0x0000003f0400728c */ /* 0x000fe2000bf06270 */
[C---:B------:R-:W-:Y:S01]  /*10c0*/  LOP3.LUT R58, R38.reuse, 0x80, RZ, 0xfc, !PT ;  /* 0x00000080263a7812 */ /* 0x040fe200078efcff */
[----:B------:R-:W-:Y:S01]  /*10d0*/  IMAD R0, R41, 0x200, R5 ;  /* 0x0000020029007824 */ /* 0x000fe200078e0205 */
[----:B------:R-:W-:Y:S01]  /*10e0*/  LOP3.LUT R60, R38, 0x90, RZ, 0xfc, !PT ;  /* 0x00000090263c7812 */ /* 0x000fe200078efcff */
[----:B0-----:R-:W-:Y:S01]  /*10f0*/  UPRMT UR5, UR6, 0x654, UR5 ;  /* 0x0000065406057896 */ /* 0x001fe20008000005 */
[----:B--2---:R-:W-:-:S02]  /*1100*/  SEL R55, R14, RZ, P5 ;  /* 0x000000ff0e377207 */ /* 0x004fc40002800000 */
[----:B------:R-:W-:Y:S02]  /*1110*/  SEL R12, R12, RZ, P5 ;  /* 0x000000ff0c0c7207 */ /* 0x000fe40002800000 */
[----:B---3--:R-:W-:Y:S02]  /*1120*/  SEL R52, R18, RZ, P5 ;  /* 0x000000ff12347207 */ /* 0x008fe40002800000 */
[----:B------:R-:W-:Y:S02]  /*1130*/  SEL R13, R13, RZ, P5 ;  /* 0x000000ff0d0d7207 */ /* 0x000fe40002800000 */
[----:B------:R-:W-:Y:S02]  /*1140*/  SEL R15, R15, RZ, P5 ;  /* 0x000000ff0f0f7207 */ /* 0x000fe40002800000 */
[----:B------:R-:W-:Y:S02]  /*1150*/  SEL R31, R16, RZ, P5 ;  /* 0x000000ff101f7207 */ /* 0x000fe40002800000 */
[----:B------:R-:W-:-:S02]  /*1160*/  SEL R14, R17, RZ, P5 ;  /* 0x000000ff110e7207 */ /* 0x000fc40002800000 */
[----:B------:R-:W-:Y:S02]  /*1170*/  SEL R18, R19, RZ, P5 ;  /* 0x000000ff13127207 */ /* 0x000fe40002800000 */
[----:B------:R-:W-:-:S04]  /*1180*/  FSETP.GEU.AND P5, PT, R55, -R52, PT ;  /* 0x800000343700720b */ /* 0x000fc80003fae000 */
[----:B------:R-:W-:Y:S02]  /*1190*/  SEL R19, RZ, 0x1fffe, P5 ;  /* 0x0001fffeff137807 */ /* 0x000fe40002800000 */
[C---:B------:R-:W-:Y:S01]  /*11a0*/  FSETP.GEU.AND P5, PT, R12.reuse, -R31, PT ;  /* 0x8000001f0c00720b */ /* 0x040fe20003fae000 */
[----:B------:R-:W-:-:S03]  /*11b0*/  FADD R31, R12, R31 ;  /* 0x0000001f0c1f7221 */ /* 0x000fc60000000000 */
[----:B------:R-:W-:Y:S02]  /*11c0*/  SEL R48, RZ, 0x7fff8, P5 ;  /* 0x0007fff8ff307807 */ /* 0x000fe40002800000 */
[C---:B------:R-:W-:Y:S01]  /*11d0*/  FSETP.GEU.AND P5, PT, R13.reuse, -R14, PT ;  /* 0x8000000e0d00720b */ /* 0x040fe20003fae000 */
[----:B------:R-:W-:-:S03]  /*11e0*/  FADD R14, R13, R14 ;  /* 0x0000000e0d0e7221 */ /* 0x000fc60000000000 */
[----:B------:R-:W-:Y:S02]  /*11f0*/  SEL R17, RZ, 0x4, P5 ;  /* 0x00000004ff117807 */ /* 0x000fe40002800000 */
[C---:B------:R-:W-:Y:S01]  /*1200*/  FSETP.GEU.AND P5, PT, R15.reuse, -R18, PT ;  /* 0x800000120f00720b */ /* 0x040fe20003fae000 */
[----:B------:R-:W-:-:S03]  /*1210*/  FADD R18, R15, R18 ;  /* 0x000000120f127221 */ /* 0x000fc60000000000 */
[----:B------:R-:W-:-:S05]  /*1220*/  SEL R16, RZ, 0x1, P5 ;  /* 0x00000001ff107807 */ /* 0x000fca0002800000 */
[----:B------:R-:W-:Y:S02]  /*1230*/  IMAD.IADD R19, R16, 0x1, R19 ;  /* 0x0000000110137824 */ /* 0x000fe400078e0213 */
[----:B------:R-:W-:Y:S01]  /*1240*/  FADD R16, R55, R52 ;  /* 0x0000003437107221 */ /* 0x000fe20000000000 */
[----:B------:R-:W-:Y:S01]  /*1250*/  LOP3.LUT R52, R38, 0x50, RZ, 0xfc, !PT ;  /* 0x0000005026347812 */ /* 0x000fe200078efcff */
[----:B------:R-:W-:Y:S01]  /*1260*/  IMAD R55, R2, 0x200, R5 ;  /* 0x0000020002377824 */ /* 0x000fe200078e0205 */
[----:B------:R-:W-:-:S04]  /*1270*/  LOP3.LUT R19, R19, 0x3, RZ, 0xc0, !PT ;  /* 0x0000000313137812 */ /* 0x000fc800078ec0ff */
[----:B------:R-:W-:-:S04]  /*1280*/  IADD3 R17, R19, R48, R17 ;  /* 0x0000003013117210 */ /* 0x000fc80007ffe011 */
[----:B------:R-:W-:-:S05]  /*1290*/  LOP3.LUT R17, R17, 0xf, RZ, 0xc0, !PT ;  /* 0x0000000f11117812 */ /* 0x000fca00078ec0ff */
[----:B------:R-:W-:-:S05]  /*12a0*/  IMAD R17, R28, 0x10, R17 ;  /* 0x000000101c117824 */ /* 0x000fca00078e0211 */
[----:B------:R-:W-:-:S05]  /*12b0*/  LOP3.LUT R17, R17, 0xff, RZ, 0xc0, !PT ;  /* 0x000000ff11117812 */ /* 0x000fca00078ec0ff */
[----:B------:R-:W-:Y:S02]  /*12c0*/  IMAD.IADD R46, R46, 0x1, R17 ;  /* 0x000000012e2e7824 */ /* 0x000fe400078e0211 */
[----:B------:R-:W-:-:S03]  /*12d0*/  IMAD.SHL.U32 R17, R6, 0x40, RZ ;  /* 0x0000004006117824 */ /* 0x000fc600078e00ff */
[----:B------:R-:W-:Y:S02]  /*12e0*/  LOP3.LUT R15, R46, 0xffff, RZ, 0xc0, !PT ;  /* 0x0000ffff2e0f7812 */ /* 0x000fe400078ec0ff */
[----:B------:R-:W-:Y:S02]  /*12f0*/  LOP3.LUT R17, R17, 0xfc0, RZ, 0xc0, !PT ;  /* 0x00000fc011117812 */ /* 0x000fe400078ec0ff */
[----:B------:R-:W-:Y:S02]  /*1300*/  SHF.R.U32.HI R12, RZ, 0xf, R15 ;  /* 0x0000000fff0c7819 */ /* 0x000fe4000001160f */
[----:B------:R-:W-:Y:S02]  /*1310*/  LOP3.LUT R28, R17, R40, RZ, 0xfc, !PT ;  /* 0x00000028111c7212 */ /* 0x000fe400078efcff */
[----:B------:R-:W-:Y:S02]  /*1320*/  LOP3.LUT R13, R12, 0x1, RZ, 0xc0, !PT ;  /* 0x000000010c0d7812 */ /* 0x000fe400078ec0ff */
[----:B------:R-:W-:-:S02]  /*1330*/  FSEL R12, R50, RZ, P1 ;  /* 0x000000ff320c7208 */ /* 0x000fc40000800000 */
[----:B------:R-:W-:Y:S02]  /*1340*/  ISETP.NE.U32.AND P1, PT, R13, 0x1, PT ;  /* 0x000000010d00780c */ /* 0x000fe40003f25070 */
[--C-:B------:R-:W-:Y:S02]  /*1350*/  SHF.R.U32.HI R13, RZ, 0xe, R15.reuse ;  /* 0x0000000eff0d7819 */ /* 0x100fe4000001160f */
[----:B------:R-:W-:Y:S02]  /*1360*/  @P2 FSEL R8, R7, RZ, P1 ;  /* 0x000000ff07082208 */ /* 0x000fe40000800000 */
[----:B------:R-:W-:Y:S02]  /*1370*/  LOP3.LUT R46, R13, 0x1, RZ, 0xc0, !PT ;  /* 0x000000010d2e7812 */ /* 0x000fe400078ec0ff */
[----:B------:R-:W-:Y:S02]  /*1380*/  SHF.R.U32.HI R7, RZ, 0xc, R15 ;  /* 0x0000000cff077819 */ /* 0x000fe4000001160f */
[----:B------:R-:W-:-:S02]  /*1390*/  FSEL R13, R51, RZ, P3 ;  /* 0x000000ff330d7208 */ /* 0x000fc40001800000 */
[----:B------:R-:W-:Y:S02]  /*13a0*/  ISETP.NE.U32.AND P3, PT, R46, 0x1, PT ;  /* 0x000000012e00780c */ /* 0x000fe40003f65070 */
[----:B------:R-:W-:Y:S02]  /*13b0*/  LOP3.LUT R7, R7, 0x1, RZ, 0xc0, !PT ;  /* 0x0000000107077812 */ /* 0x000fe400078ec0ff */
[--C-:B------:R-:W-:Y:S02]  /*13c0*/  SHF.R.U32.HI R46, RZ, 0xd, R15.reuse ;  /* 0x0000000dff2e7819 */ /* 0x100fe4000001160f */
[----:B------:R-:W-:Y:S02]  /*13d0*/  @P2 FSEL R9, R36, RZ, P3 ;  /* 0x000000ff24092208 */ /* 0x000fe40001800000 */
[----:B------:R-:W-:Y:S02]  /*13e0*/  ISETP.NE.U32.AND P3, PT, R7, 0x1, PT ;  /* 0x000000010700780c */ /* 0x000fe40003f65070 */
[----:B------:R-:W-:-:S02]  /*13f0*/  SHF.R.U32.HI R7, RZ, 0xa, R15 ;  /* 0x0000000aff077819 */ /* 0x000fc4000001160f */
[----:B------:R-:W-:Y:S02]  /*1400*/  LOP3.LUT R46, R46, 0x1, RZ, 0xc0, !PT ;  /* 0x000000012e2e7812 */ /* 0x000fe400078ec0ff */
[----:B------:R-:W-:Y:S02]  /*1410*/  SHF.R.U32.HI R36, RZ, 0xb, R15 ;  /* 0x0000000bff247819 */ /* 0x000fe4000001160f */
[----:B------:R-:W-:Y:S02]  /*1420*/  LOP3.LUT R7, R7, 0x1, RZ, 0xc0, !PT ;  /* 0x0000000107077812 */ /* 0x000fe400078ec0ff */
[----:B------:R-:W-:Y:S02]  /*1430*/  ISETP.NE.U32.AND P1, PT, R46, 0x1, PT ;  /* 0x000000012e00780c */ /* 0x000fe40003f25070 */
[----:B------:R-:W-:Y:S02]  /*1440*/  LOP3.LUT R36, R36, 0x1, RZ, 0xc0, !PT ;  /* 0x0000000124247812 */ /* 0x000fe400078ec0ff */
[----:B------:R-:W-:-:S02]  /*1450*/  @P2 FSEL R11, R37, RZ, P3 ;  /* 0x000000ff250b2208 */ /* 0x000fc40001800000 */
[----:B------:R-:W-:Y:S02]  /*1460*/  ISETP.NE.U32.AND P3, PT, R7, 0x1, PT ;  /* 0x000000010700780c */ /* 0x000fe40003f65070 */
[--C-:B------:R-:W-:Y:S02]  /*1470*/  SHF.R.U32.HI R7, RZ, 0x8, R15.reuse ;  /* 0x00000008ff077819 */ /* 0x100fe4000001160f */
[----:B------:R-:W-:Y:S02]  /*1480*/  @P2 FSEL R10, R39, RZ, P1 ;  /* 0x000000ff270a2208 */ /* 0x000fe40000800000 */
[----:B------:R-:W-:Y:S02]  /*1490*/  ISETP.NE.U32.AND P1, PT, R36, 0x1, PT ;  /* 0x000000012400780c */ /* 0x000fe40003f25070 */
[----:B------:R-:W-:Y:S02]  /*14a0*/  SHF.R.U32.HI R36, RZ, 0x9, R15 ;  /* 0x00000009ff247819 */ /* 0x000fe4000001160f */
[----:B------:R-:W-:-:S02]  /*14b0*/  LOP3.LUT R7, R7, 0x1, RZ, 0xc0, !PT ;  /* 0x0000000107077812 */ /* 0x000fc400078ec0ff */
[----:B------:R-:W-:Y:S02]  /*14c0*/  LOP3.LUT R36, R36, 0x1, RZ, 0xc0, !PT ;  /* 0x0000000124247812 */ /* 0x000fe400078ec0ff */
[----:B------:R-:W-:Y:S02]  /*14d0*/  @P2 FSEL R21, R42, RZ, P3 ;  /* 0x000000ff2a152208 */ /* 0x000fe40001800000 */
[--C-:B------:R-:W-:Y:S02]  /*14e0*/  SHF.R.U32.HI R37, RZ, 0x7, R15.reuse ;  /* 0x00000007ff257819 */ /* 0x100fe4000001160f */
[----:B------:R-:W-:Y:S02]  /*14f0*/  ISETP.NE.U32.AND P3, PT, R7, 0x1, PT ;  /* 0x000000010700780c */ /* 0x000fe40003f65070 */
[----:B------:R-:W-:Y:S02]  /*1500*/  SHF.R.U32.HI R7, RZ, 0x6, R15 ;  /* 0x00000006ff077819 */ /* 0x000fe4000001160f */
[----:B------:R-:W-:-:S02]  /*1510*/  @P2 FSEL R20, R43, RZ, P1 ;  /* 0x000000ff2b142208 */ /* 0x000fc40000800000 */
[----:B------:R-:W-:Y:S02]  /*1520*/  ISETP.NE.U32.AND P1, PT, R36, 0x1, PT ;  /* 0x000000012400780c */ /* 0x000fe40003f25070 */
[----:B------:R-:W-:Y:S02]  /*1530*/  LOP3.LUT R37, R37, 0x1, RZ, 0xc0, !PT ;  /* 0x0000000125257812 */ /* 0x000fe400078ec0ff */
[----:B------:R-:W-:Y:S02]  /*1540*/  SHF.R.U32.HI R36, RZ, 0x5, R15 ;  /* 0x00000005ff247819 */ /* 0x000fe4000001160f */
[----:B------:R-:W-:Y:S02]  /*1550*/  LOP3.LUT R7, R7, 0x1, RZ, 0xc0, !PT ;  /* 0x0000000107077812 */ /* 0x000fe400078ec0ff */
[----:B------:R-:W-:Y:S02]  /*1560*/  LOP3.LUT R19, R17, 0x10, RZ, 0xfc, !PT ;  /* 0x0000001011137812 */ /* 0x000fe400078efcff */
[----:B------:R-:W-:-:S02]  /*1570*/  @P2 FSEL R22, R45, RZ, P1 ;  /* 0x000000ff2d162208 */ /* 0x000fc40000800000 */
[----:B------:R-:W-:Y:S02]  /*1580*/  LOP3.LUT R40, R17, 0x20, RZ, 0xfc, !PT ;  /* 0x0000002011287812 */ /* 0x000fe400078efcff */
[----:B------:R-:W-:Y:S02]  /*1590*/  ISETP.NE.U32.AND P1, PT, R37, 0x1, PT ;  /* 0x000000012500780c */ /* 0x000fe40003f25070 */
[----:B------:R-:W-:Y:S02]  /*15a0*/  @P2 FSEL R23, R44, RZ, P3 ;  /* 0x000000ff2c172208 */ /* 0x000fe40001800000 */
[----:B------:R-:W-:Y:S02]  /*15b0*/  LOP3.LUT R48, R17, 0x30, RZ, 0xfc, !PT ;  /* 0x0000003011307812 */ /* 0x000fe400078efcff */
[----:B------:R-:W-:Y:S02]  /*15c0*/  SHF.R.U32.HI R37, RZ, 0x4, R15 ;  /* 0x00000004ff257819 */ /* 0x000fe4000001160f */
[----:B------:R-:W-:-:S02]  /*15d0*/  LOP3.LUT R36, R36, 0x1, RZ, 0xc0, !PT ;  /* 0x0000000124247812 */ /* 0x000fc400078ec0ff */
[----:B------:R-:W-:Y:S02]  /*15e0*/  ISETP.NE.U32.AND P3, PT, R7, 0x1, PT ;  /* 0x000000010700780c */ /* 0x000fe40003f65070 */
[----:B------:R-:W-:Y:S02]  /*15f0*/  LEA.HI R17, R17, UR5, RZ, 0x1e ;  /* 0x0000000511117c11 */ /* 0x000fe4000f8ff0ff */
[----:B------:R-:W-:Y:S02]  /*1600*/  SHF.R.U32.HI R7, RZ, 0x3, R15 ;  /* 0x00000003ff077819 */ /* 0x000fe4000001160f */
[----:B------:R-:W-:Y:S01]  /*1610*/  LEA.HI R19, R19, UR5, RZ, 0x1e ;  /* 0x0000000513137c11 */ /* 0x000fe2000f8ff0ff */
[----:B------:R-:W-:Y:S01]  /*1620*/  IMAD R17, R28, 0x4, R17 ;  /* 0x000000041c117824 */ /* 0x000fe200078e0211 */
[----:B------:R-:W-:Y:S02]  /*1630*/  LEA.HI R49, R40, UR5, RZ, 0x1e ;  /* 0x0000000528317c11 */ /* 0x000fe4000f8ff0ff */
[----:B------:R-:W-:Y:S01]  /*1640*/  @P2 FSEL R32, R29, RZ, P1 ;  /* 0x000000ff1d202208 */ /* 0x000fe20000800000 */
[----:B------:R-:W-:Y:S01]  /*1650*/  IMAD R40, R28, 0x4, R19 ;  /* 0x000000041c287824 */ /* 0x000fe200078e0213 */
[----:B------:R-:W-:Y:S01]  /*1660*/  LEA.HI R53, R48, UR5, RZ, 0x1e ;  /* 0x0000000530357c11 */ /* 0x000fe2000f8ff0ff */
[----:B------:R-:W-:Y:S01]  /*1670*/  IMAD R19, R28, 0x4, R49 ;  /* 0x000000041c137824 */ /* 0x000fe200078e0231 */
[----:B------:R-:W-:Y:S01]  /*1680*/  LOP3.LUT R37, R37, 0x1, RZ, 0xc0, !PT ;  /* 0x0000000125257812 */ /* 0x000fe200078ec0ff */
[----:B------:R-:W-:Y:S01]  /*1690*/  STS [R17], R8 ;  /* 0x0000000811007388 */ /* 0x000fe20000000800 */
[----:B------:R-:W-:Y:S01]  /*16a0*/  ISETP.NE.U32.AND P1, PT, R36, 0x1, PT ;  /* 0x000000012400780c */ /* 0x000fe20003f25070 */
[----:B------:R-:W-:Y:S01]  /*16b0*/  IMAD R28, R28, 0x4, R53 ;  /* 0x000000041c1c7824 */ /* 0x000fe200078e0235 */
[----:B------:R-:W-:Y:S01]  /*16c0*/  SHF.R.U32.HI R29, RZ, 0x2, R15 ;  /* 0x00000002ff1d7819 */ /* 0x000fe2000001160f */
[----:B------:R-:W-:Y:S01]  /*16d0*/  STS [R40+0x40], R9 ;  /* 0x0000400928007388 */ /* 0x000fe20000000800 */
[----:B------:R-:W-:Y:S01]  /*16e0*/  LOP3.LUT R7, R7, 0x1, RZ, 0xc0, !PT ;  /* 0x0000000107077812 */ /* 0x000fe200078ec0ff */
[----:B------:R-:W-:Y:S01]  /*16f0*/  IMAD R53, R4, 0x200, R5 ;  /* 0x0000020004357824 */ /* 0x000fe200078e0205 */
[----:B------:R-:W-:Y:S01]  /*1700*/  SHF.R.U32.HI R15, RZ, 0x1, R15 ;  /* 0x00000001ff0f7819 */ /* 0x000fe2000001160f */
[----:B------:R-:W-:Y:S01]  /*1710*/  STS [R19+0x80], R10 ;  /* 0x0000800a13007388 */ /* 0x000fe20000000800 */
[----:B------:R-:W-:-:S02]  /*1720*/  @P2 FSEL R33, R30, RZ, P3 ;  /* 0x000000ff1e212208 */ /* 0x000fc40001800000 */
[----:B------:R-:W-:Y:S01]  /*1730*/  ISETP.NE.U32.AND P3, PT, R37, 0x1, PT ;  /* 0x000000012500780c */ /* 0x000fe20003f65070 */
[----:B------:R-:W-:Y:S01]  /*1740*/  STS [R28+0xc0], R11 ;  /* 0x0000c00b1c007388 */ /* 0x000fe20000000800 */
[----:B------:R-:W-:Y:S02]  /*1750*/  @P2 FSEL R34, R26, RZ, P1 ;  /* 0x000000ff1a222208 */ /* 0x000fe40000800000 */
[----:B------:R-:W-:Y:S01]  /*1760*/  LOP3.LUT R29, R29, 0x1, RZ, 0xc0, !PT ;  /* 0x000000011d1d7812 */ /* 0x000fe200078ec0ff */
[----:B------:R-:W-:Y:S01]  /*1770*/  STS [R17+0x10], R20 ;  /* 0x0000101411007388 */ /* 0x000fe20000000800 */
[----:B------:R-:W-:Y:S02]  /*1780*/  ISETP.NE.U32.AND P1, PT, R7, 0x1, PT ;  /* 0x000000010700780c */ /* 0x000fe40003f25070 */
[----:B------:R-:W-:Y:S01]  /*1790*/  LOP3.LUT R15, R15, 0x1, RZ, 0xc0, !PT ;  /* 0x000000010f0f7812 */ /* 0x000fe200078ec0ff */
[----:B------:R-:W-:Y:S01]  /*17a0*/  STS [R40+0x50], R21 ;  /* 0x0000501528007388 */ /* 0x000fe20000000800 */
[----:B------:R-:W-:-:S02]  /*17b0*/  LOP3.LUT R39, R6, 0xff, RZ, 0xc0, !PT ;  /* 0x000000ff06277812 */ /* 0x000fc400078ec0ff */
[----:B------:R-:W-:Y:S01]  /*17c0*/  @P2 FSEL R35, R27, RZ, P3 ;  /* 0x000000ff1b232208 */ /* 0x000fe20001800000 */
[----:B------:R-:W-:Y:S01]  /*17d0*/  STS [R19+0x90], R22 ;  /* 0x0000901613007388 */ /* 0x000fe20000000800 */
[----:B------:R-:W-:Y:S02]  /*17e0*/  ISETP.NE.U32.AND P3, PT, R29, 0x1, PT ;  /* 0x000000011d00780c */ /* 0x000fe40003f65070 */
[----:B------:R-:W-:Y:S01]  /*17f0*/  @P2 FSEL R12, R31, RZ, P1 ;  /* 0x000000ff1f0c2208 */ /* 0x000fe20000800000 */
[----:B------:R-:W-:Y:S01]  /*1800*/  STS [R28+0xd0], R23 ;  /* 0x0000d0171c007388 */ /* 0x000fe20000000800 */
[----:B------:R-:W-:Y:S02]  /*1810*/  ISETP.NE.U32.AND P1, PT, R15, 0x1, PT ;  /* 0x000000010f00780c */ /* 0x000fe40003f25070 */
[----:B------:R-:W-:Y:S01]  /*1820*/  LOP3.LUT R15, R39, 0x100, RZ, 0xfc, !PT ;  /* 0x00000100270f7812 */ /* 0x000fe200078efcff */
[----:B------:R-:W-:Y:S01]  /*1830*/  STS [R17+0x20], R32 ;  /* 0x0000202011007388 */ /* 0x000fe20000000800 */
[----:B------:R-:W-:-:S02]  /*1840*/  @P2 FSEL R13, R14, RZ, P3 ;  /* 0x000000ff0e0d2208 */ /* 0x000fc40001800000 */
[----:B------:R-:W-:Y:S01]  /*1850*/  FSEL R14, R24, RZ, P4 ;  /* 0x000000ff180e7208 */ /* 0x000fe20002000000 */
[----:B------:R-:W-:Y:S01]  /*1860*/  STS [R40+0x60], R33 ;  /* 0x0000602128007388 */ /* 0x000fe20000000800 */
[----:B------:R-:W-:Y:S02]  /*1870*/  SHF.R.U32.HI R24, RZ, 0x2, R15 ;  /* 0x00000002ff187819 */ /* 0x000fe4000001160f */
[----:B------:R-:W-:Y:S01]  /*1880*/  FSEL R15, R25, RZ, P6 ;  /* 0x000000ff190f7208 */ /* 0x000fe20003000000 */
[----:B------:R-:W-:Y:S01]  /*1890*/  STS [R19+0xa0], R34 ;  /* 0x0000a02213007388 */ /* 0x000fe20000000800 */
[----:B------:R-:W-:Y:S02]  /*18a0*/  @P2 FSEL R14, R16, RZ, P1 ;  /* 0x000000ff100e2208 */ /* 0x000fe40000800000 */
[----:B------:R-:W-:Y:S01]  /*18b0*/  @P2 FSEL R15, R18, RZ, P5 ;  /* 0x000000ff120f2208 */ /* 0x000fe20002800000 */
[----:B------:R-:W-:Y:S01]  /*18c0*/  STS [R28+0xe0], R35 ;  /* 0x0000e0231c007388 */ /* 0x000fe20000000800 */
[----:B------:R-:W-:-:S02]  /*18d0*/  SHF.R.U32.HI R7, RZ, 0x2, R6 ;  /* 0x00000002ff077819 */ /* 0x000fc40000011606 */
[----:B------:R-:W-:Y:S01]  /*18e0*/  LOP3.LUT R24, R24, 0x7c, RZ, 0xc0, !PT ;  /* 0x0000007c18187812 */ /* 0x000fe200078ec0ff */
[----:B------:R0:W-:Y:S01]  /*18f0*/  STS [R17+0x30], R12 ;  /* 0x0000300c11007388 */ /* 0x0001e20000000800 */
[----:B------:R-:W-:Y:S02]  /*1900*/  LOP3.LUT R7, R7, 0x3c, RZ, 0xc0, !PT ;  /* 0x0000003c07077812 */ /* 0x000fe400078ec0ff */
[----:B------:R-:W-:Y:S01]  /*1910*/  LOP3.LUT R45, R3, 0xf, R6, 0xf8, !PT ;  /* 0x0000000f032d7812 */ /* 0x000fe200078ef806 */
[----:B------:R-:W-:Y:S01]  /*1920*/  STS [R40+0x70], R13 ;  /* 0x0000700d28007388 */ /* 0x000fe20000000800 */
[----:B------:R-:W-:Y:S01]  /*1930*/  VIADD R18, R24, UR5 ;  /* 0x0000000518127c36 */ /* 0x000fe20008000000 */
[C---:B------:R-:W-:Y:S01]  /*1940*/  LOP3.LUT R6, R38.reuse, 0x10, RZ, 0xfc, !PT ;  /* 0x0000001026067812 */ /* 0x040fe200078efcff */
[----:B------:R-:W-:Y:S01]  /*1950*/  VIADD R16, R7, UR5 ;  /* 0x0000000507107c36 */ /* 0x000fe20008000000 */
[----:B------:R1:W-:Y:S01]  /*1960*/  STS [R19+0xb0], R14 ;  /* 0x0000b00e13007388 */ /* 0x0003e20000000800 */
[----:B------:R-:W-:Y:S01]  /*1970*/  IMAD R26, R39, 0x4, R18 ;  /* 0x00000004271a7824 */ /* 0x000fe200078e0212 */
[----:B------:R-:W-:Y:S01]  /*1980*/  ISETP.GE.AND P1, PT, R45, 0x9, PT ;  /* 0x000000092d00780c */ /* 0x000fe20003f26270 */
[C---:B------:R-:W-:Y:S01]  /*1990*/  IMAD R24, R39.reuse, 0x4, R16 ;  /* 0x0000000427187824 */ /* 0x040fe200078e0210 */
[----:B------:R2:W-:Y:S01]  /*19a0*/  STS [R28+0xf0], R15 ;  /* 0x0000f00f1c007388 */ /* 0x0005e20000000800 */
[----:B0-----:R-:W0:Y:S01]  /*19b0*/  LDC.64 R16, c[0x0][0x230] ;  /* 0x00008c00ff107b82 */ /* 0x001e220000000a00 */
[----:B------:R-:W-:Y:S01]  /*19c0*/  IMAD R7, R38, 0x9, R45 ;  /* 0x0000000926077824 */ /* 0x000fe200078e022d */
[----:B------:R-:W-:-:S06]  /*19d0*/  LOP3.LUT R3, R39, 0x200, RZ, 0xfc, !PT ;  /* 0x0000020027037812 */ /* 0x000fcc00078efcff */
[----:B------:R-:W-:Y:S01]  /*19e0*/  BAR.SYNC.DEFER_BLOCKING 0x0 ;  /* 0x0000000000007b1d */ /* 0x000fe20000010000 */
[C---:B------:R-:W-:Y:S01]  /*19f0*/  LOP3.LUT R29, R39.reuse, 0x600, RZ, 0xfc, !PT ;  /* 0x00000600271d7812 */ /* 0x040fe200078efcff */
[--C-:B-1----:R-:W-:Y:S01]  /*1a00*/  IMAD R19, R6, 0x9, R45.reuse ;  /* 0x0000000906137824 */ /* 0x102fe200078e022d */
[----:B------:R-:W-:Y:S01]  /*1a10*/  LOP3.LUT R30, R39, 0x700, RZ, 0xfc, !PT ;  /* 0x00000700271e7812 */ /* 0x000fe200078efcff */
[----:B------:R-:W-:Y:S01]  /*1a20*/  IMAD R61, R60, 0x9, R45 ;  /* 0x000000093c3d7824 */ /* 0x000fe200078e022d */
[----:B------:R-:W-:Y:S02]  /*1a30*/  SHF.R.U32.HI R3, RZ, 0x2, R3 ;  /* 0x00000002ff037819 */ /* 0x000fe40000011603 */
[----:B------:R-:W-:Y:S02]  /*1a40*/  SHF.R.U32.HI R30, RZ, 0x2, R30 ;  /* 0x00000002ff1e7819 */ /* 0x000fe4000001161e */
[----:B------:R-:W-:Y:S02]  /*1a50*/  LOP3.LUT R3, R3, 0xbc, RZ, 0xc0, !PT ;  /* 0x000000bc03037812 */ /* 0x000fe400078ec0ff */
[----:B------:R-:W-:-:S02]  /*1a60*/  LOP3.LUT R36, R39, 0x900, RZ, 0xfc, !PT ;  /* 0x0000090027247812 */ /* 0x000fc400078efcff */
[C---:B--2---:R-:W-:Y:S02]  /*1a70*/  LOP3.LUT R28, R39.reuse, 0x500, RZ, 0xfc, !PT ;  /* 0x00000500271c7812 */ /* 0x044fe400078efcff */
[C---:B------:R-:W-:Y:S02]  /*1a80*/  LOP3.LUT R40, R39.reuse, 0xa00, RZ, 0xfc, !PT ;  /* 0x00000a0027287812 */ /* 0x040fe400078efcff */
[----:B------:R-:W-:Y:S02]  /*1a90*/  LOP3.LUT R43, R39, 0xf00, RZ, 0xfc, !PT ;  /* 0x00000f00272b7812 */ /* 0x000fe400078efcff */
[----:B------:R-:W-:Y:S01]  /*1aa0*/  SHF.R.U32.HI R37, RZ, 0x2, R36 ;  /* 0x00000002ff257819 */ /* 0x000fe20000011624 */
[----:B0-----:R-:W-:Y:S01]  /*1ab0*/  IMAD.WIDE R6, R7, 0x4, R16 ;  /* 0x0000000407067825 */ /* 0x001fe200078e0210 */
[----:B------:R-:W-:Y:S01]  /*1ac0*/  SHF.R.U32.HI R42, RZ, 0x2, R40 ;  /* 0x00000002ff2a7819 */ /* 0x000fe20000011628 */
[----:B------:R0:W1:Y:S02]  /*1ad0*/  LDS R25, [R24] ;  /* 0x0000000018197984 */ /* 0x0000640000000800 */
[----:B------:R-:W-:Y:S01]  /*1ae0*/  IMAD.WIDE R18, R19, 0x4, R16 ;  /* 0x0000000413127825 */ /* 0x000fe200078e0210 */
[----:B------:R-:W-:Y:S01]  /*1af0*/  LOP3.LUT R31, R39, 0x800, RZ, 0xfc, !PT ;  /* 0x00000800271f7812 */ /* 0x000fe200078efcff */
[----:B------:R2:W3:Y:S01]  /*1b00*/  LDS R27, [R26+0x400] ;  /* 0x000400001a1b7984 */ /* 0x0004e20000000800 */
[----:B------:R-:W-:-:S02]  /*1b10*/  LOP3.LUT R42, R42, 0x2bc, RZ, 0xc0, !PT ;  /* 0x000002bc2a2a7812 */ /* 0x000fc400078ec0ff */
[----:B------:R-:W-:Y:S02]  /*1b20*/  SHF.R.U32.HI R31, RZ, 0x2, R31 ;  /* 0x00000002ff1f7819 */ /* 0x000fe4000001161f */
[C---:B0-----:R-:W-:Y:S02]  /*1b30*/  LOP3.LUT R24, R39.reuse, 0x300, RZ, 0xfc, !PT ;  /* 0x0000030027187812 */ /* 0x041fe400078efcff */
[----:B------:R-:W-:Y:S02]  /*1b40*/  ISETP.GE.AND P2, PT, R4, 0x9, PT ;  /* 0x000000090400780c */ /* 0x000fe40003f46270 */
[----:B--2---:R-:W-:Y:S02]  /*1b50*/  LOP3.LUT R26, R39, 0x400, RZ, 0xfc, !PT ;  /* 0x00000400271a7812 */ /* 0x004fe400078efcff */
[----:B------:R-:W-:Y:S02]  /*1b60*/  SHF.R.U32.HI R24, RZ, 0x2, R24 ;  /* 0x00000002ff187819 */ /* 0x000fe40000011618 */
[----:B------:R-:W-:-:S02]  /*1b70*/  SHF.R.U32.HI R26, RZ, 0x2, R26 ;  /* 0x00000002ff1a7819 */ /* 0x000fc4000001161a */
[----:B------:R-:W-:Y:S02]  /*1b80*/  ISETP.GE.AND P3, PT, R41, 0x9, PT ;  /* 0x000000092900780c */ /* 0x000fe40003f66270 */
[----:B------:R-:W-:Y:S01]  /*1b90*/  PLOP3.LUT P4, PT, PT, PT, UP0, 0x40, 0x0 ;  /* 0x000000000000781c */ /* 0x000fe20003f8e808 */
[----:B-1----:R0:W-:Y:S04]  /*1ba0*/  @!P1 STG.E desc[UR8][R6.64], R25 ;  /* 0x0000001906009986 */ /* 0x0021e8000c101908 */
[----:B---3--:R1:W-:Y:S01]  /*1bb0*/  @!P1 STG.E desc[UR8][R18.64], R27 ;  /* 0x0000001b12009986 */ /* 0x0083e2000c101908 */
[C---:B0-----:R-:W-:Y:S02]  /*1bc0*/  LOP3.LUT R6, R39.reuse, 0xb00, RZ, 0xfc, !PT ;  /* 0x00000b0027067812 */ /* 0x041fe400078efcff */
[----:B------:R-:W-:-:S02]  /*1bd0*/  LOP3.LUT R7, R39, 0xd00, RZ, 0xfc, !PT ;  /* 0x00000d0027077812 */ /* 0x000fc400078efcff */
[----:B-1----:R-:W-:Y:S02]  /*1be0*/  LOP3.LUT R27, R39, 0xe00, RZ, 0xfc, !PT ;  /* 0x00000e00271b7812 */ /* 0x002fe400078efcff */
[----:B------:R-:W-:Y:S02]  /*1bf0*/  SHF.R.U32.HI R19, RZ, 0x2, R29 ;  /* 0x00000002ff137819 */ /* 0x000fe4000001161d */
[----:B------:R-:W-:Y:S02]  /*1c00*/  SHF.R.U32.HI R44, RZ, 0x2, R6 ;  /* 0x00000002ff2c7819 */ /* 0x000fe40000011606 */
[----:B------:R-:W-:Y:S02]  /*1c10*/  SHF.R.U32.HI R6, RZ, 0x2, R27 ;  /* 0x00000002ff067819 */ /* 0x000fe4000001161b */
[----:B------:R-:W-:Y:S02]  /*1c20*/  LOP3.LUT R27, R24, 0xfc, RZ, 0xc0, !PT ;  /* 0x000000fc181b7812 */ /* 0x000fe400078ec0ff */
[----:B------:R-:W-:-:S02]  /*1c30*/  LOP3.LUT R29, R26, 0x13c, RZ, 0xc0, !PT ;  /* 0x0000013c1a1d7812 */ /* 0x000fc400078ec0ff */
[----:B------:R-:W-:Y:S01]  /*1c40*/  LOP3.LUT R24, R19, 0x1bc, RZ, 0xc0, !PT ;  /* 0x000001bc13187812 */ /* 0x000fe200078ec0ff */
[----:B------:R-:W-:Y:S01]  /*1c50*/  VIADD R36, R27, UR5 ;  /* 0x000000051b247c36 */ /* 0x000fe20008000000 */
[----:B------:R-:W-:Y:S01]  /*1c60*/  LOP3.LUT R19, R30, 0x1fc, RZ, 0xc0, !PT ;  /* 0x000001fc1e137812 */ /* 0x000fe200078ec0ff */
[----:B------:R-:W-:Y:S01]  /*1c70*/  VIADD R30, R3, UR5 ;  /* 0x00000005031e7c36 */ /* 0x000fe20008000000 */
[----:B------:R-:W-:Y:S01]  /*1c80*/  SHF.R.U32.HI R18, RZ, 0x2, R28 ;  /* 0x00000002ff127819 */ /* 0x000fe2000001161c */
[----:B------:R-:W-:Y:S01]  /*1c90*/  VIADD R40, R29, UR5 ;  /* 0x000000051d287c36 */ /* 0x000fe20008000000 */
[----:B------:R-:W-:Y:S01]  /*1ca0*/  SHF.R.U32.HI R28, RZ, 0x2, R7 ;  /* 0x00000002ff1c7819 */ /* 0x000fe20000011607 */
[C---:B------:R-:W-:Y:S01]  /*1cb0*/  IMAD R27, R39.reuse, 0x4, R36 ;  /* 0x00000004271b7824 */ /* 0x040fe200078e0224 */
[----:B------:R-:W-:Y:S01]  /*1cc0*/  SHF.R.U32.HI R7, RZ, 0x2, R43 ;  /* 0x00000002ff077819 */ /* 0x000fe2000001162b */
[C---:B------:R-:W-:Y:S01]  /*1cd0*/  IMAD R43, R39.reuse, 0x4, R30 ;  /* 0x00000004272b7824 */ /* 0x040fe200078e021e */
[C---:B------:R-:W-:Y:S01]  /*1ce0*/  LOP3.LUT R25, R39.reuse, 0xc00, RZ, 0xfc, !PT ;  /* 0x00000c0027197812 */ /* 0x040fe200078efcff */
[----:B------:R-:W-:Y:S01]  /*1cf0*/  IMAD R3, R39, 0x4, R40 ;  /* 0x0000000427037824 */ /* 0x000fe200078e0228 */
[----:B------:R-:W-:Y:S01]  /*1d00*/  LOP3.LUT R18, R18, 0x17c, RZ, 0xc0, !PT ;  /* 0x0000017c12127812 */ /* 0x000fe200078ec0ff */
[----:B------:R-:W-:Y:S01]  /*1d10*/  LDS R27, [R27+0xc00] ;  /* 0x000c00001b1b7984 */ /* 0x000fe20000000800 */
[----:B------:R-:W-:Y:S01]  /*1d20*/  LOP3.LUT R40, R28, 0x37c, RZ, 0xc0, !PT ;  /* 0x0000037c1c287812 */ /* 0x000fe200078ec0ff */
[----:B------:R-:W-:Y:S01]  /*1d30*/  VIADD R24, R24, UR5 ;  /* 0x0000000518187c36 */ /* 0x000fe20008000000 */
[----:B------:R-:W-:Y:S01]  /*1d40*/  SHF.R.U32.HI R25, RZ, 0x2, R25 ;  /* 0x00000002ff197819 */ /* 0x000fe20000011619 */
[----:B------:R-:W0:Y:S01]  /*1d50*/  LDS R43, [R43+0x800] ;  /* 0x000800002b2b7984 */ /* 0x000e220000000800 */
[----:B------:R-:W-:Y:S01]  /*1d60*/  LOP3.LUT R26, R31, 0x23c, RZ, 0xc0, !PT ;  /* 0x0000023c1f1a7812 */ /* 0x000fe200078ec0ff */
[----:B------:R-:W-:Y:S01]  /*1d70*/  VIADD R18, R18, UR5 ;  /* 0x0000000512127c36 */ /* 0x000fe20008000000 */
[----:B------:R-:W-:Y:S01]  /*1d80*/  LOP3.LUT R28, R38, 0x20, RZ, 0xfc, !PT ;  /* 0x00000020261c7812 */ /* 0x000fe200078efcff */
[----:B------:R-:W1:Y:S01]  /*1d90*/  LDS R3, [R3+0x1000] ;  /* 0x0010000003037984 */ /* 0x000e620000000800 */
[----:B------:R-:W-:Y:S01]  /*1da0*/  LOP3.LUT R29, R37, 0x27c, RZ, 0xc0, !PT ;  /* 0x0000027c251d7812 */ /* 0x000fe200078ec0ff */
[----:B------:R-:W-:Y:S01]  /*1db0*/  VIADD R46, R40, UR5 ;  /* 0x00000005282e7c36 */ /* 0x000fe20008000000 */
[----:B------:R-:W-:Y:S01]  /*1dc0*/  LOP3.LUT R30, R38, 0x30, RZ, 0xfc, !PT ;  /* 0x00000030261e7812 */ /* 0x000fe200078efcff */
[----:B------:R-:W-:Y:S01]  /*1dd0*/  VIADD R26, R26, UR5 ;  /* 0x000000051a1a7c36 */ /* 0x000fe20008000000 */
[----:B------:R-:W-:Y:S01]  /*1de0*/  LOP3.LUT R31, R44, 0x2fc, RZ, 0xc0, !PT ;  /* 0x000002fc2c1f7812 */ /* 0x000fe200078ec0ff */
[----:B------:R-:W-:Y:S01]  /*1df0*/  VIADD R44, R19, UR5 ;  /* 0x00000005132c7c36 */ /* 0x000fe20008000000 */
[----:B------:R-:W-:Y:S01]  /*1e00*/  LOP3.LUT R36, R38, 0x40, RZ, 0xfc, !PT ;  /* 0x0000004026247812 */ /* 0x000fe200078efcff */
[----:B------:R-:W-:Y:S01]  /*1e10*/  IMAD R40, R39, 0x4, R18 ;  /* 0x0000000427287824 */ /* 0x000fe200078e0212 */
[----:B------:R-:W-:Y:S01]  /*1e20*/  LOP3.LUT R37, R25, 0x33c, RZ, 0xc0, !PT ;  /* 0x0000033c19257812 */ /* 0x000fe200078ec0ff */
[--C-:B------:R-:W-:Y:S01]  /*1e30*/  IMAD R49, R30, 0x9, R45.reuse ;  /* 0x000000091e317824 */ /* 0x100fe200078e022d */
[----:B------:R-:W-:Y:S01]  /*1e40*/  LOP3.LUT R50, R7, 0x3fc, RZ, 0xc0, !PT ;  /* 0x000003fc07327812 */ /* 0x000fe200078ec0ff */
[----:B------:R-:W-:Y:S01]  /*1e50*/  IMAD R7, R28, 0x9, R45 ;  /* 0x000000091c077824 */ /* 0x000fe200078e022d */
[----:B------:R-:W-:Y:S01]  /*1e60*/  LOP3.LUT R48, R6, 0x3bc, RZ, 0xc0, !PT ;  /* 0x000003bc06307812 */ /* 0x000fe200078ec0ff */
[----:B------:R-:W-:Y:S01]  /*1e70*/  VIADD R6, R29, UR5 ;  /* 0x000000051d067c36 */ /* 0x000fe20008000000 */
[----:B------:R-:W2:Y:S01]  /*1e80*/  LDS R40, [R40+0x1400] ;  /* 0x0014000028287984 */ /* 0x000ea20000000800 */
[----:B------:R-:W-:-:S02]  /*1e90*/  VIADD R28, R42, UR5 ;  /* 0x000000052a1c7c36 */ /* 0x000fc40008000000 */
[----:B------:R-:W-:Y:S02]  /*1ea0*/  IMAD R42, R39, 0x4, R24 ;  /* 0x00000004272a7824 */ /* 0x000fe400078e0218 */
[----:B------:R-:W-:Y:S02]  /*1eb0*/  IMAD R25, R36, 0x9, R45 ;  /* 0x0000000924197824 */ /* 0x000fe400078e022d */
[----:B------:R-:W-:Y:S02]  /*1ec0*/  VIADD R30, R31, UR5 ;  /* 0x000000051f1e7c36 */ /* 0x000fe40008000000 */
[----:B------:R-:W-:Y:S01]  /*1ed0*/  IMAD R44, R39, 0x4, R44 ;  /* 0x00000004272c7824 */ /* 0x000fe200078e022c */
[----:B------:R-:W3:Y:S01]  /*1ee0*/  LDS R42, [R42+0x1800] ;  /* 0x001800002a2a7984 */ /* 0x000ee20000000800 */
[----:B------:R-:W-:Y:S02]  /*1ef0*/  VIADD R36, R37, UR5 ;  /* 0x0000000525247c36 */ /* 0x000fe40008000000 */
[----:B------:R-:W-:-:S02]  /*1f00*/  IMAD R29, R39, 0x4, R26 ;  /* 0x00000004271d7824 */ /* 0x000fc400078e021a */
[C---:B------:R-:W-:Y:S01]  /*1f10*/  IMAD R31, R39.reuse, 0x4, R6 ;  /* 0x00000004271f7824 */ /* 0x040fe200078e0206 */
[----:B------:R-:W4:Y:S01]  /*1f20*/  LDS R44, [R44+0x1c00] ;  /* 0x001c00002c2c7984 */ /* 0x000f220000000800 */
[----:B------:R-:W-:Y:S02]  /*1f30*/  VIADD R48, R48, UR5 ;  /* 0x0000000530307c36 */ /* 0x000fe40008000000 */
[C---:B------:R-:W-:Y:S01]  /*1f40*/  IMAD R37, R39.reuse, 0x4, R28 ;  /* 0x0000000427257824 */ /* 0x040fe200078e021c */
[----:B------:R-:W5:Y:S01]  /*1f50*/  LDS R29, [R29+0x2000] ;  /* 0x002000001d1d7984 */ /* 0x000f620000000800 */
[----:B------:R-:W-:Y:S02]  /*1f60*/  VIADD R50, R50, UR5 ;  /* 0x0000000532327c36 */ /* 0x000fe40008000000 */
[----:B------:R-:W-:Y:S01]  /*1f70*/  IMAD R28, R39, 0x4, R30 ;  /* 0x00000004271c7824 */ /* 0x000fe200078e021e */
[----:B------:R-:W2:Y:S01]  /*1f80*/  LDS R31, [R31+0x2400] ;  /* 0x002400001f1f7984 */ /* 0x000ea20000000800 */
[----:B------:R-:W-:-:S03]  /*1f90*/  IMAD.WIDE R6, R7, 0x4, R16 ;  /* 0x0000000407067825 */ /* 0x000fc600078e0210 */
[----:B------:R-:W3:Y:S01]  /*1fa0*/  LDS R37, [R37+0x2800] ;  /* 0x0028000025257984 */ /* 0x000ee20000000800 */
[----:B------:R-:W-:Y:S02]  /*1fb0*/  IMAD R30, R39, 0x4, R36 ;  /* 0x00000004271e7824 */ /* 0x000fe400078e0224 */
[----:B------:R-:W-:Y:S01]  /*1fc0*/  IMAD.WIDE R18, R49, 0x4, R16 ;  /* 0x0000000431127825 */ /* 0x000fe200078e0210 */
[----:B0-----:R0:W-:Y:S03]  /*1fd0*/  @!P1 STG.E desc[UR8][R6.64], R43 ;  /* 0x0000002b06009986 */ /* 0x0011e6000c101908 */
[----:B------:R-:W-:Y:S01]  /*1fe0*/  IMAD R36, R39, 0x4, R46 ;  /* 0x0000000427247824 */ /* 0x000fe200078e022e */
[----:B------:R0:W-:Y:S01]  /*1ff0*/  @!P1 STG.E desc[UR8][R18.64], R27 ;  /* 0x0000001b12009986 */ /* 0x0001e2000c101908 */
[----:B------:R-:W-:Y:S01]  /*2000*/  IMAD.WIDE R24, R25, 0x4, R16 ;  /* 0x0000000419187825 */ /* 0x000fe200078e0210 */
[----:B------:R-:W-:-:S02]  /*2010*/  LOP3.LUT R46, R38, 0xb0, RZ, 0xfc, !PT ;  /* 0x000000b0262e7812 */ /* 0x000fc400078efcff */
[----:B------:R-:W3:Y:S01]  /*2020*/  LDS R28, [R28+0x2c00] ;  /* 0x002c00001c1c7984 */ /* 0x000ee20000000800 */
[C---:B------:R-:W-:Y:S01]  /*2030*/  IMAD R26, R39.reuse, 0x4, R48 ;  /* 0x00000004271a7824 */ /* 0x040fe200078e0230 */
[C---:B------:R-:W-:Y:S01]  /*2040*/  LOP3.LUT R48, R38.reuse, 0xa0, RZ, 0xfc, !PT ;  /* 0x000000a026307812 */ /* 0x040fe200078efcff */
[----:B------:R-:W-:Y:S01]  /*2050*/  IMAD R39, R39, 0x4, R50 ;  /* 0x0000000427277824 */ /* 0x000fe200078e0232 */
[----:B-1----:R1:W-:Y:S01]  /*2060*/  @!P1 STG.E desc[UR8][R24.64], R3 ;  /* 0x0000000318009986 */ /* 0x0023e2000c101908 */
[----:B------:R-:W-:Y:S01]  /*2070*/  LOP3.LUT R50, R38, 0xc0, RZ, 0xfc, !PT ;  /* 0x000000c026327812 */ /* 0x000fe200078efcff */
[--C-:B------:R-:W-:Y:S01]  /*2080*/  IMAD R57, R46, 0x9, R45.reuse ;  /* 0x000000092e397824 */ /* 0x100fe200078e022d */
[C---:B0-----:R-:W-:Y:S01]  /*2090*/  LOP3.LUT R6, R38.reuse, 0xe0, RZ, 0xfc, !PT ;  /* 0x000000e026067812 */ /* 0x041fe200078efcff */
[----:B------:R-:W0:Y:S01]  /*20a0*/  LDS R30, [R30+0x3000] ;  /* 0x003000001e1e7984 */ /* 0x000e220000000800 */
[----:B------:R-:W-:Y:S01]  /*20b0*/  LOP3.LUT R18, R38, 0xf0, RZ, 0xfc, !PT ;  /* 0x000000f026127812 */ /* 0x000fe200078efcff */
[----:B------:R-:W-:-:S02]  /*20c0*/  IMAD R19, R54, 0x9, R45 ;  /* 0x0000000936137824 */ /* 0x000fc400078e022d */
[----:B------:R-:W0:Y:S01]  /*20d0*/  LDS R36, [R36+0x3400] ;  /* 0x0034000024247984 */ /* 0x000e220000000800 */
[--C-:B------:R-:W-:Y:S02]  /*20e0*/  IMAD R43, R6, 0x9, R45.reuse ;  /* 0x00000009062b7824 */ /* 0x100fe400078e022d */
[----:B------:R-:W0:Y:S01]  /*20f0*/  LDC.64 R6, c[0x0][0x238] ;  /* 0x00008e00ff067b82 */ /* 0x000e220000000a00 */
[----:B-1----:R-:W-:Y:S01]  /*2100*/  LOP3.LUT R24, R38, 0xd0, RZ, 0xfc, !PT ;  /* 0x000000d026187812 */ /* 0x002fe200078efcff */
[----:B------:R-:W-:Y:S01]  /*2110*/  LDS R39, [R39+0x3c00] ;  /* 0x003c000027277984 */ /* 0x000fe20000000800 */
[--C-:B------:R-:W-:Y:S02]  /*2120*/  IMAD R25, R52, 0x9, R45.reuse ;  /* 0x0000000934197824 */ /* 0x100fe400078e022d */
[--C-:B------:R-:W-:Y:S01]  /*2130*/  IMAD R27, R56, 0x9, R45.reuse ;  /* 0x00000009381b7824 */ /* 0x100fe200078e022d */
[----:B------:R1:W0:Y:S01]  /*2140*/  LDS R38, [R26+0x3800] ;  /* 0x003800001a267984 */ /* 0x0002220000000800 */
[----:B------:R-:W-:-:S02]  /*2150*/  IMAD R49, R24, 0x9, R45 ;  /* 0x0000000918317824 */ /* 0x000fc400078e022d */
[--C-:B------:R-:W-:Y:S02]  /*2160*/  IMAD R3, R58, 0x9, R45.reuse ;  /* 0x000000093a037824 */ /* 0x100fe400078e022d */
[--C-:B------:R-:W-:Y:S02]  /*2170*/  IMAD R59, R48, 0x9, R45.reuse ;  /* 0x00000009303b7824 */ /* 0x100fe400078e022d */
[----:B------:R-:W-:Y:S02]  /*2180*/  IMAD R51, R50, 0x9, R45 ;  /* 0x0000000932337824 */ /* 0x000fe400078e022d */
[----:B------:R-:W-:-:S04]  /*2190*/  IMAD.WIDE R24, R25, 0x4, R16 ;  /* 0x0000000419187825 */ /* 0x000fc800078e0210 */
[----:B------:R-:W-:Y:S01]  /*21a0*/  IMAD R45, R18, 0x9, R45 ;  /* 0x00000009122d7824 */ /* 0x000fe200078e022d */
[----:B--2---:R2:W-:Y:S01]  /*21b0*/  @!P1 STG.E desc[UR8][R24.64], R40 ;  /* 0x0000002818009986 */ /* 0x0045e2000c101908 */
[----:B------:R-:W-:-:S04]  /*21c0*/  IMAD.WIDE R18, R19, 0x4, R16 ;  /* 0x0000000413127825 */ /* 0x000fc800078e0210 */
[----:B-1----:R-:W-:Y:S01]  /*21d0*/  IMAD.WIDE R26, R27, 0x4, R16 ;  /* 0x000000041b1a7825 */ /* 0x002fe200078e0210 */
[----:B---3--:R1:W-:Y:S03]  /*21e0*/  @!P1 STG.E desc[UR8][R18.64], R42 ;  /* 0x0000002a12009986 */ /* 0x0083e6000c101908 */
[----:B------:R-:W-:Y:S01]  /*21f0*/  IMAD R50, R47, 0x200, R5 ;  /* 0x000002002f327824 */ /* 0x000fe200078e0205 */
[----:B----4-:R3:W-:Y:S01]  /*2200*/  @!P1 STG.E desc[UR8][R26.64], R44 ;  /* 0x0000002c1a009986 */ /* 0x0107e2000c101908 */
[----:B------:R-:W-:-:S04]  /*2210*/  IMAD.WIDE R2, R3, 0x4, R16 ;  /* 0x0000000403027825 */ /* 0x000fc800078e0210 */
[--C-:B------:R-:W-:Y:S01]  /*2220*/  IMAD.WIDE R4, R61, 0x4, R16.reuse ;  /* 0x000000043d047825 */ /* 0x100fe200078e0210 */
[----:B-----5:R4:W-:Y:S03]  /*2230*/  @!P1 STG.E desc[UR8][R2.64], R29 ;  /* 0x0000001d02009986 */ /* 0x0209e6000c101908 */
[--C-:B--2---:R-:W-:Y:S01]  /*2240*/  IMAD.WIDE R24, R59, 0x4, R16.reuse ;  /* 0x000000043b187825 */ /* 0x104fe200078e0210 */
[----:B------:R2:W-:Y:S03]  /*2250*/  @!P1 STG.E desc[UR8][R4.64], R31 ;  /* 0x0000001f04009986 */ /* 0x0005e6000c101908 */
[--C-:B------:R-:W-:Y:S01]  /*2260*/  IMAD.WIDE R40, R57, 0x4, R16.reuse ;  /* 0x0000000439287825 */ /* 0x100fe200078e0210 */
[----:B------:R2:W-:Y:S03]  /*2270*/  @!P1 STG.E desc[UR8][R24.64], R37 ;  /* 0x0000002518009986 */ /* 0x0005e6000c101908 */
[--C-:B------:R-:W-:Y:S01]  /*2280*/  IMAD.WIDE R46, R51, 0x4, R16.reuse ;  /* 0x00000004332e7825 */ /* 0x100fe200078e0210 */
[----:B------:R2:W-:Y:S03]  /*2290*/  @!P1 STG.E desc[UR8][R40.64], R28 ;  /* 0x0000001c28009986 */ /* 0x0005e6000c101908 */
[--C-:B------:R-:W-:Y:S01]  /*22a0*/  IMAD.WIDE R48, R49, 0x4, R16.reuse ;  /* 0x0000000431307825 */ /* 0x100fe200078e0210 */
[----:B0-----:R2:W-:Y:S03]  /*22b0*/  @!P1 STG.E desc[UR8][R46.64], R30 ;  /* 0x0000001e2e009986 */ /* 0x0015e6000c101908 */
[--C-:B------:R-:W-:Y:S01]  /*22c0*/  IMAD.WIDE R56, R43, 0x4, R16.reuse ;  /* 0x000000042b387825 */ /* 0x100fe200078e0210 */
[----:B------:R2:W-:Y:S03]  /*22d0*/  @!P1 STG.E desc[UR8][R48.64], R36 ;  /* 0x0000002430009986 */ /* 0x0005e6000c101908 */
[----:B------:R-:W-:Y:S01]  /*22e0*/  IMAD.WIDE R16, R45, 0x4, R16 ;  /* 0x000000042d107825 */ /* 0x000fe200078e0210 */
[----:B------:R2:W-:Y:S03]  /*22f0*/  @!P1 STG.E desc[UR8][R56.64], R38 ;  /* 0x0000002638009986 */ /* 0x0005e6000c101908 */
[--C-:B-1----:R-:W-:Y:S01]  /*2300*/  IMAD.WIDE R18, R55, 0x4, R6.reuse ;  /* 0x0000000437127825 */ /* 0x102fe200078e0206 */
[----:B------:R2:W-:Y:S03]  /*2310*/  @!P1 STG.E desc[UR8][R16.64], R39 ;  /* 0x0000002710009986 */ /* 0x0005e6000c101908 */
[--C-:B---3--:R-:W-:Y:S01]  /*2320*/  IMAD.WIDE R26, R53, 0x4, R6.reuse ;  /* 0x00000004351a7825 */ /* 0x108fe200078e0206 */
[----:B------:R2:W-:Y:S03]  /*2330*/  @!P0 STG.E.128 desc[UR8][R18.64], R8 ;  /* 0x0000000812008986 */ /* 0x0005e6000c101d08 */
[--C-:B----4-:R-:W-:Y:S01]  /*2340*/  IMAD.WIDE R2, R0, 0x4, R6.reuse ;  /* 0x0000000400027825 */ /* 0x110fe200078e0206 */
[----:B------:R2:W-:Y:S03]  /*2350*/  @!P2 STG.E.128 desc[UR8][R26.64], R20 ;  /* 0x000000141a00a986 */ /* 0x0005e6000c101d08 */
[----:B------:R-:W-:Y:S01]  /*2360*/  IMAD.WIDE R50, R50, 0x4, R6 ;  /* 0x0000000432327825 */ /* 0x000fe200078e0206 */
[----:B------:R2:W-:Y:S01]  /*2370*/  @!P3 STG.E.128 desc[UR8][R2.64], R32 ;  /* 0x000000200200b986 */ /* 0x0005e2000c101d08 */
[----:B------:R-:W-:Y:S05]  /*2380*/  @!P4 EXIT ;  /* 0x000000000000c94d */ /* 0x000fea0003800000 */
[----:B------:R-:W-:Y:S01]  /*2390*/  STG.E.128 desc[UR8][R50.64], R12 ;  /* 0x0000000c32007986 */ /* 0x000fe2000c101d08 */
[----:B------:R-:W-:Y:S05]  /*23a0*/  EXIT ;  /* 0x000000000000794d */ /* 0x000fea0003800000 */
.L_x_0:
[----:B------:R-:W-:-:S00]  /*23b0*/  BRA `(.L_x_0) ;  /* 0xfffffffc00fc7947 */ /* 0x000fc0000383ffff */
[----:B------:R-:W-:-:S00]  /*23c0*/  NOP ;  /* 0x0000000000007918 */ /* 0x000fc00000000000 */
        /* <DEDUP_REMOVED lines=11> */
.L_x_1:


//--------------------- .nv.shared.triton_poi_fused_cat_convolution_19 --------------------------
	.section	.nv.shared.triton_poi_fused_cat_convolution_19,"aw",@nobits
	.sectionflags	@""
	.align	16
	.zero		1024


//--------------------- .nv.constant0.triton_poi_fused_cat_convolution_19 --------------------------
	.section	.nv.constant0.triton_poi_fused_cat_convolution_19,"a",@progbits
	.sectionflags	@""
	.align	4
.nv.constant0.triton_poi_fused_cat_convolution_19:
	.zero		584
